	.target	sm_100a

	.elftype	@"ET_EXEC"


//--------------------- .note.nv.tkinfo           --------------------------
	.section	.note.nv.tkinfo,"",@"SHT_NOTE"
	.sectionflags	@"SHF_NOTE_NV_TKINFO"
	.tkinfo
        /*0018*/ 	.word	0x00000002
        /*0030*/ 	.string	""
        /*0030*/ 	.string	"ptxas"
        /*0030*/ 	.string	"Cuda compilation tools, release 13.0, V13.0.88"
        /*0030*/ 	.string	"Build cuda_13.0.r13.0/compiler.36424714_0"
        /*0030*/ 	.string	"-arch sm_100a -m 64 "



//--------------------- .note.nv.cuinfo           --------------------------
	.section	.note.nv.cuinfo,"",@"SHT_NOTE"
	.sectionflags	@"SHF_NOTE_NV_CUINFO"
        /*0018*/ 	.short	0x0002
        /*001a*/ 	.short	0x0064
        /*001c*/ 	.short	0x0082
	.zero		2


//--------------------- .nv.info                  --------------------------
	.section	.nv.info,"",@"SHT_CUDA_INFO"
	.align	4


	//----- nvinfo : EIATTR_REGCOUNT
	.align		4
        /*0000*/ 	.byte	0x04, 0x2f
        /*0002*/ 	.short	(.L_19 - .L_18)
	.align		4
.L_18:
        /*0004*/ 	.word	index@(_ZN7cutlass13device_kernelINS_4gemm6kernel13GemmUniversalIN4cute5tupleIJiiiiEEENS1_10collective13CollectiveMmaINS1_35MainloopSm100TmaUmmaWarpSpecializedILi6ELi2ELi4ENS5_IJNS4_1CILi1EEESB_SB_EEEEENS5_IJNSA_ILi64EEESE_SE_EEENS_10tfloat32_tENS5_IJlSB_lEEESG_SH_NS4_8TiledMMAINS4_8MMA_AtomIJNS4_17SM100_MMA_TF32_SSISG_SG_fLi64ELi64ELNS4_4UMMA5MajorE0ELSM_0ELNSL_7ScaleInE0ELSN_0EEEEEENS4_6LayoutISC_NS5_IJNSA_ILi0EEESR_SR_EEEEENS5_IJNS4_10UnderscoreESU_SU_EEEEENS4_13SM90_TMA_LOADENS4_14ComposedLayoutINS4_7SwizzleILi3ELi4ELi3EEENS4_18smem_ptr_flag_bitsILi32EEENSQ_INS5_IJNSA_ILi8EEENSA_ILi32EEEEEENS5_IJS14_SB_EEEEEEEvNS4_8identityESX_S18_vS19_EENS_8epilogue10collective18CollectiveEpilogueINS1B_23Sm100TmaWarpSpecializedILi3ELi2ELi16ELb1ELb0EEEJSF_NS5_IJNSQ_ISE_SB_EENSQ_IS14_SB_EEEEESG_SH_SG_SH_NS1B_6fusion15FusionCallbacksIS1F_NS1J_17LinearCombinationISG_fSG_fLNS_15FloatRoundStyleE2EEESF_S1I_JEEENS4_5SM1004TMEM4LOAD26SM100_TMEM_LOAD_16dp128b8xESX_S18_NS4_17SM75_U32x4_LDSM_NENS4_14SM90_TMA_STOREES18_NS4_17SM90_U32x4_STSM_NENS4_39AutoVectorizingCopyWithAssumedAlignmentILi128EEEEEEvvEEEEvNT_6ParamsE)
        /*0008*/ 	.word	0x0000005f


	//----- nvinfo : EIATTR_FRAME_SIZE
	.align		4
.L_19:
        /*000c*/ 	.byte	0x04, 0x11
        /*000e*/ 	.short	(.L_21 - .L_20)
	.align		4
.L_20:
        /*0010*/ 	.word	index@($__internal_2_$__cuda_sm10x_tcgen05_guardrail_trap_unallocated_columns_being_dealloced)
        /*0014*/ 	.word	0x00000000


	//----- nvinfo : EIATTR_FRAME_SIZE
	.align		4
.L_21:
        /*0018*/ 	.byte	0x04, 0x11
        /*001a*/ 	.short	(.L_23 - .L_22)
	.align		4
.L_22:
        /*001c*/ 	.word	index@($__internal_1_$__cuda_sm10x_tcgen05_guardrail_trap_phase_invalid_during_alloc)
        /*0020*/ 	.word	0x00000000


	//----- nvinfo : EIATTR_FRAME_SIZE
	.align		4
.L_23:
        /*0024*/ 	.byte	0x04, 0x11
        /*0026*/ 	.short	(.L_25 - .L_24)
	.align		4
.L_24:
        /*0028*/ 	.word	index@($__internal_0_$__cuda_sm10x_tcgen05_guardrail_trap_col_being_dealloced_not_returned_by_alloc)
        /*002c*/ 	.word	0x00000000


	//----- nvinfo : EIATTR_FRAME_SIZE
	.align		4
.L_25:
        /*0030*/ 	.byte	0x04, 0x11
        /*0032*/ 	.short	(.L_27 - .L_26)
	.align		4
.L_26:
        /*0034*/ 	.word	index@(_ZN7cutlass13device_kernelINS_4gemm6kernel13GemmUniversalIN4cute5tupleIJiiiiEEENS1_10collective13CollectiveMmaINS1_35MainloopSm100TmaUmmaWarpSpecializedILi6ELi2ELi4ENS5_IJNS4_1CILi1EEESB_SB_EEEEENS5_IJNSA_ILi64EEESE_SE_EEENS_10tfloat32_tENS5_IJlSB_lEEESG_SH_NS4_8TiledMMAINS4_8MMA_AtomIJNS4_17SM100_MMA_TF32_SSISG_SG_fLi64ELi64ELNS4_4UMMA5MajorE0ELSM_0ELNSL_7ScaleInE0ELSN_0EEEEEENS4_6LayoutISC_NS5_IJNSA_ILi0EEESR_SR_EEEEENS5_IJNS4_10UnderscoreESU_SU_EEEEENS4_13SM90_TMA_LOADENS4_14ComposedLayoutINS4_7SwizzleILi3ELi4ELi3EEENS4_18smem_ptr_flag_bitsILi32EEENSQ_INS5_IJNSA_ILi8EEENSA_ILi32EEEEEENS5_IJS14_SB_EEEEEEEvNS4_8identityESX_S18_vS19_EENS_8epilogue10collective18CollectiveEpilogueINS1B_23Sm100TmaWarpSpecializedILi3ELi2ELi16ELb1ELb0EEEJSF_NS5_IJNSQ_ISE_SB_EENSQ_IS14_SB_EEEEESG_SH_SG_SH_NS1B_6fusion15FusionCallbacksIS1F_NS1J_17LinearCombinationISG_fSG_fLNS_15FloatRoundStyleE2EEESF_S1I_JEEENS4_5SM1004TMEM4LOAD26SM100_TMEM_LOAD_16dp128b8xESX_S18_NS4_17SM75_U32x4_LDSM_NENS4_14SM90_TMA_STOREES18_NS4_17SM90_U32x4_STSM_NENS4_39AutoVectorizingCopyWithAssumedAlignmentILi128EEEEEEvvEEEEvNT_6ParamsE)
        /*0038*/ 	.word	0x00000000


	//----- nvinfo : EIATTR_MIN_STACK_SIZE
	.align		4
.L_27:
        /*003c*/ 	.byte	0x04, 0x12
        /*003e*/ 	.short	(.L_29 - .L_28)
	.align		4
.L_28:
        /*0040*/ 	.word	index@(_ZN7cutlass13device_kernelINS_4gemm6kernel13GemmUniversalIN4cute5tupleIJiiiiEEENS1_10collective13CollectiveMmaINS1_35MainloopSm100TmaUmmaWarpSpecializedILi6ELi2ELi4ENS5_IJNS4_1CILi1EEESB_SB_EEEEENS5_IJNSA_ILi64EEESE_SE_EEENS_10tfloat32_tENS5_IJlSB_lEEESG_SH_NS4_8TiledMMAINS4_8MMA_AtomIJNS4_17SM100_MMA_TF32_SSISG_SG_fLi64ELi64ELNS4_4UMMA5MajorE0ELSM_0ELNSL_7ScaleInE0ELSN_0EEEEEENS4_6LayoutISC_NS5_IJNSA_ILi0EEESR_SR_EEEEENS5_IJNS4_10UnderscoreESU_SU_EEEEENS4_13SM90_TMA_LOADENS4_14ComposedLayoutINS4_7SwizzleILi3ELi4ELi3EEENS4_18smem_ptr_flag_bitsILi32EEENSQ_INS5_IJNSA_ILi8EEENSA_ILi32EEEEEENS5_IJS14_SB_EEEEEEEvNS4_8identityESX_S18_vS19_EENS_8epilogue10collective18CollectiveEpilogueINS1B_23Sm100TmaWarpSpecializedILi3ELi2ELi16ELb1ELb0EEEJSF_NS5_IJNSQ_ISE_SB_EENSQ_IS14_SB_EEEEESG_SH_SG_SH_NS1B_6fusion15FusionCallbacksIS1F_NS1J_17LinearCombinationISG_fSG_fLNS_15FloatRoundStyleE2EEESF_S1I_JEEENS4_5SM1004TMEM4LOAD26SM100_TMEM_LOAD_16dp128b8xESX_S18_NS4_17SM75_U32x4_LDSM_NENS4_14SM90_TMA_STOREES18_NS4_17SM90_U32x4_STSM_NENS4_39AutoVectorizingCopyWithAssumedAlignmentILi128EEEEEEvvEEEEvNT_6ParamsE)
        /*0044*/ 	.word	0x00000000
.L_29:


//--------------------- .nv.compat                --------------------------
	.section	.nv.compat,"",@"SHT_CUDA_COMPAT_INFO"
	.align	4
        /*0000*/ 	.byte	0x02, 0x09, 0x01, 0x00, 0x02, 0x02, 0x02, 0x00, 0x02, 0x05, 0x05, 0x00, 0x03, 0x07, 0x01, 0x01
        /*0010*/ 	.byte	0x02, 0x03, 0x01, 0x00, 0x02, 0x06, 0x01, 0x00, 0x04, 0x0b, 0x08, 0x00, 0x09, 0x00, 0x00, 0x00
        /*0020*/ 	.byte	0x00, 0x00, 0x00, 0x00


//--------------------- .nv.info._ZN7cutlass13device_kernelINS_4gemm6kernel13GemmUniversalIN4cute5tupleIJiiiiEEENS1_10collective13CollectiveMmaINS1_35MainloopSm100TmaUmmaWarpSpecializedILi6ELi2ELi4ENS5_IJNS4_1CILi1EEESB_SB_EEEEENS5_IJNSA_ILi64EEESE_SE_EEENS_10tfloat32_tENS5_IJlSB_lEEESG_SH_NS4_8TiledMMAINS4_8MMA_AtomIJNS4_17SM100_MMA_TF32_SSISG_SG_fLi64ELi64ELNS4_4UMMA5MajorE0ELSM_0ELNSL_7ScaleInE0ELSN_0EEEEEENS4_6LayoutISC_NS5_IJNSA_ILi0EEESR_SR_EEEEENS5_IJNS4_10UnderscoreESU_SU_EEEEENS4_13SM90_TMA_LOADENS4_14ComposedLayoutINS4_7SwizzleILi3ELi4ELi3EEENS4_18smem_ptr_flag_bitsILi32EEENSQ_INS5_IJNSA_ILi8EEENSA_ILi32EEEEEENS5_IJS14_SB_EEEEEEEvNS4_8identityESX_S18_vS19_EENS_8epilogue10collective18CollectiveEpilogueINS1B_23Sm100TmaWarpSpecializedILi3ELi2ELi16ELb1ELb0EEEJSF_NS5_IJNSQ_ISE_SB_EENSQ_IS14_SB_EEEEESG_SH_SG_SH_NS1B_6fusion15FusionCallbacksIS1F_NS1J_17LinearCombinationISG_fSG_fLNS_15FloatRoundStyleE2EEESF_S1I_JEEENS4_5SM1004TMEM4LOAD26SM100_TMEM_LOAD_16dp128b8xESX_S18_NS4_17SM75_U32x4_LDSM_NENS4_14SM90_TMA_STOREES18_NS4_17SM90_U32x4_STSM_NENS4_39AutoVectorizingCopyWithAssumedAlignmentILi128EEEEEEvvEEEEvNT_6ParamsE --------------------------
	.section	.nv.info._ZN7cutlass13device_kernelINS_4gemm6kernel13GemmUniversalIN4cute5tupleIJiiiiEEENS1_10collective13CollectiveMmaINS1_35MainloopSm100TmaUmmaWarpSpecializedILi6ELi2ELi4ENS5_IJNS4_1CILi1EEESB_SB_EEEEENS5_IJNSA_ILi64EEESE_SE_EEENS_10tfloat32_tENS5_IJlSB_lEEESG_SH_NS4_8TiledMMAINS4_8MMA_AtomIJNS4_17SM100_MMA_TF32_SSISG_SG_fLi64ELi64ELNS4_4UMMA5MajorE0ELSM_0ELNSL_7ScaleInE0ELSN_0EEEEEENS4_6LayoutISC_NS5_IJNSA_ILi0EEESR_SR_EEEEENS5_IJNS4_10UnderscoreESU_SU_EEEEENS4_13SM90_TMA_LOADENS4_14ComposedLayoutINS4_7SwizzleILi3ELi4ELi3EEENS4_18smem_ptr_flag_bitsILi32EEENSQ_INS5_IJNSA_ILi8EEENSA_ILi32EEEEEENS5_IJS14_SB_EEEEEEEvNS4_8identityESX_S18_vS19_EENS_8epilogue10collective18CollectiveEpilogueINS1B_23Sm100TmaWarpSpecializedILi3ELi2ELi16ELb1ELb0EEEJSF_NS5_IJNSQ_ISE_SB_EENSQ_IS14_SB_EEEEESG_SH_SG_SH_NS1B_6fusion15FusionCallbacksIS1F_NS1J_17LinearCombinationISG_fSG_fLNS_15FloatRoundStyleE2EEESF_S1I_JEEENS4_5SM1004TMEM4LOAD26SM100_TMEM_LOAD_16dp128b8xESX_S18_NS4_17SM75_U32x4_LDSM_NENS4_14SM90_TMA_STOREES18_NS4_17SM90_U32x4_STSM_NENS4_39AutoVectorizingCopyWithAssumedAlignmentILi128EEEEEEvvEEEEvNT_6ParamsE,"",@"SHT_CUDA_INFO"
	.sectionflags	@""
	.align	4


	//----- nvinfo : EIATTR_CUDA_API_VERSION
	.align		4
        /*0000*/ 	.byte	0x04, 0x37
        /*0002*/ 	.short	(.L_31 - .L_30)
.L_30:
        /*0004*/ 	.word	0x00000082


	//----- nvinfo : EIATTR_KPARAM_INFO
	.align		4
.L_31:
        /*0008*/ 	.byte	0x04, 0x17
        /*000a*/ 	.short	(.L_33 - .L_32)
.L_32:
        /*000c*/ 	.word	0x00000000
        /*0010*/ 	.short	0x0000
        /*0012*/ 	.short	0x0000
        /*0014*/ 	.byte	0x00, 0xf0, 0x01, 0x20


	//----- nvinfo : EIATTR_AT_ENTRY_FRAGMENTS
	.align		4
.L_33:
        /*0018*/ 	.byte	0x04, 0x4f
        /*001a*/ 	.short	(.L_35 - .L_34)


	//   ....[0]....
.L_34:
        /*001c*/ 	.word	0x00000006


	//----- nvinfo : EIATTR_RESERVED_SMEM_USED
	.align		4
.L_35:
        /*0020*/ 	.byte	0x01, 0x41
	.zero		2


	//----- nvinfo : EIATTR_SPARSE_MMA_MASK
	.align		4
        /*0024*/ 	.byte	0x03, 0x50
        /*0026*/ 	.short	0x0000


	//----- nvinfo : EIATTR_TCGEN05_1CTA_USED
	.align		4
        /*0028*/ 	.byte	0x01, 0x51
	.zero		2


	//----- nvinfo : EIATTR_MAXREG_COUNT
	.align		4
        /*002c*/ 	.byte	0x03, 0x1b
        /*002e*/ 	.short	0x00ff


	//----- nvinfo : EIATTR_NUM_BARRIERS
	.align		4
        /*0030*/ 	.byte	0x02, 0x4c
        /*0032*/ 	.byte	0x07
	.zero		1


	//----- nvinfo : EIATTR_EXTERNS
	.align		4
        /*0034*/ 	.byte	0x04, 0x0f
        /*0036*/ 	.short	(.L_37 - .L_36)


	//   ....[0]....
	.align		4
.L_36:
        /*0038*/ 	.word	index@(__assertfail)


	//----- nvinfo : EIATTR_MERCURY_ISA_VERSION
	.align		4
.L_37:
        /*003c*/ 	.byte	0x03, 0x5f
        /*003e*/ 	.short	0x0101


	//----- nvinfo : EIATTR_INT_WARP_WIDE_INSTR_OFFSETS
	.align		4
        /*0040*/ 	.byte	0x04, 0x31
        /*0042*/ 	.short	(.L_39 - .L_38)


	//   ....[0]....
.L_38:
        /*0044*/ 	.word	0x00001f50


	//   ....[1]....
        /*0048*/ 	.word	0x00003ce0


	//   ....[2]....
        /*004c*/ 	.word	0x00003d00


	//   ....[3]....
        /*0050*/ 	.word	0x00003d30


	//   ....[4]....
        /*0054*/ 	.word	0x00004640


	//   ....[5]....
        /*0058*/ 	.word	0x00004660


	//   ....[6]....
        /*005c*/ 	.word	0x00004930


	//   ....[7]....
        /*0060*/ 	.word	0x00004a60


	//----- nvinfo : EIATTR_COOP_GROUP_MASK_REGIDS
	.align		4
.L_39:
        /*0064*/ 	.byte	0x04, 0x29
        /*0066*/ 	.short	(.L_41 - .L_40)


	//   ....[0]....
.L_40:
        /*0068*/ 	.word	0xffffffff


	//   ....[1]....
        /*006c*/ 	.word	0xffffffff


	//   ....[2]....
        /*0070*/ 	.word	0xffffffff


	//   ....[3]....
        /*0074*/ 	.word	0xffffffff


	//   ....[4]....
        /*0078*/ 	.word	0xffffffff


	//   ....[5]....
        /*007c*/ 	.word	0xffffffff


	//   ....[6]....
        /*0080*/ 	.word	0xffffffff


	//   ....[7]....
        /*0084*/ 	.word	0xffffffff


	//   ....[8]....
        /*0088*/ 	.word	0xffffffff


	//   ....[9]....
        /*008c*/ 	.word	0xffffffff


	//   ....[10]....
        /*0090*/ 	.word	0xffffffff


	//   ....[11]....
        /*0094*/ 	.word	0xffffffff


	//   ....[12]....
        /*0098*/ 	.word	0xffffffff


	//----- nvinfo : EIATTR_COOP_GROUP_INSTR_OFFSETS
	.align		4
.L_41:
        /*009c*/ 	.byte	0x04, 0x28
        /*009e*/ 	.short	(.L_43 - .L_42)


	//   ....[0]....
.L_42:
        /*00a0*/ 	.word	0x00000090


	//   ....[1]....
        /*00a4*/ 	.word	0x000004d0


	//   ....[2]....
        /*00a8*/ 	.word	0x00000680


	//   ....[3]....
        /*00ac*/ 	.word	0x00000800


	//   ....[4]....
        /*00b0*/ 	.word	0x00000900


	//   ....[5]....
        /*00b4*/ 	.word	0x00000a70


	//   ....[6]....
        /*00b8*/ 	.word	0x00000c10


	//   ....[7]....
        /*00bc*/ 	.word	0x00001e30


	//   ....[8]....
        /*00c0*/ 	.word	0x00002d30


	//   ....[9]....
        /*00c4*/ 	.word	0x00002f40


	//   ....[10]....
        /*00c8*/ 	.word	0x00002f70


	//   ....[11]....
        /*00cc*/ 	.word	0x00003bc0


	//   ....[12]....
        /*00d0*/ 	.word	0x00003df0


	//----- nvinfo : EIATTR_VRC_CTA_INIT_COUNT
	.align		4
.L_43:
        /*00d4*/ 	.byte	0x02, 0x4a
        /*00d6*/ 	.byte	0x80
	.zero		1


	//----- nvinfo : EIATTR_SYSCALL_OFFSETS
	.align		4
        /*00d8*/ 	.byte	0x04, 0x46
        /*00da*/ 	.short	(.L_45 - .L_44)


	//   ....[0]....
.L_44:
        /*00dc*/ 	.word	0x00005650


	//   ....[1]....
        /*00e0*/ 	.word	0x00005740


	//   ....[2]....
        /*00e4*/ 	.word	0x00006000


	//   ....[3]....
        /*00e8*/ 	.word	0x00006a50


	//----- nvinfo : EIATTR_MBARRIER_INSTR_OFFSETS
	.align		4
.L_45:
        /*00ec*/ 	.byte	0x04, 0x39
        /*00ee*/ 	.short	(.L_47 - .L_46)


	//   ....[0]....
.L_46:
        /*00f0*/ 	.word	0x000005b0
        /*00f4*/ 	.word	0x000000ff
        /*00f8*/ 	.word	0x00000000
        /*00fc*/ 	.short	0x0100
        /*00fe*/ 	.byte	0x05
	.zero		1


	//   ....[1]....
        /*0100*/ 	.word	0x000005c0
        /*0104*/ 	.word	0x000000ff
        /*0108*/ 	.word	0x00000030
        /*010c*/ 	.short	0x0100
        /*010e*/ 	.byte	0x05
	.zero		1


	//   ....[2]....
        /*0110*/ 	.word	0x000005d0
        /*0114*/ 	.word	0x000000ff
        /*0118*/ 	.word	0x00000008
        /*011c*/ 	.short	0x0100
        /*011e*/ 	.byte	0x05
	.zero		1


	//   ....[3]....
        /*0120*/ 	.word	0x000005e0
        /*0124*/ 	.word	0x000000ff
        /*0128*/ 	.word	0x00000038
        /*012c*/ 	.short	0x0100
        /*012e*/ 	.byte	0x05
	.zero		1


	//   ....[4]....
        /*0130*/ 	.word	0x000005f0
        /*0134*/ 	.word	0x000000ff
        /*0138*/ 	.word	0x00000010
        /*013c*/ 	.short	0x0100
        /*013e*/ 	.byte	0x05
	.zero		1


	//   ....[5]....
        /*0140*/ 	.word	0x00000600
        /*0144*/ 	.word	0x000000ff
        /*0148*/ 	.word	0x00000040
        /*014c*/ 	.short	0x0100
        /*014e*/ 	.byte	0x05
	.zero		1


	//   ....[6]....
        /*0150*/ 	.word	0x00000610
        /*0154*/ 	.word	0x000000ff
        /*0158*/ 	.word	0x00000018
        /*015c*/ 	.short	0x0100
        /*015e*/ 	.byte	0x05
	.zero		1


	//   ....[7]....
        /*0160*/ 	.word	0x00000620
        /*0164*/ 	.word	0x000000ff
        /*0168*/ 	.word	0x00000048
        /*016c*/ 	.short	0x0100
        /*016e*/ 	.byte	0x05
	.zero		1


	//   ....[8]....
        /*0170*/ 	.word	0x00000630
        /*0174*/ 	.word	0x000000ff
        /*0178*/ 	.word	0x00000020
        /*017c*/ 	.short	0x0100
        /*017e*/ 	.byte	0x05
	.zero		1


	//   ....[9]....
        /*0180*/ 	.word	0x00000640
        /*0184*/ 	.word	0x000000ff
        /*0188*/ 	.word	0x00000050
        /*018c*/ 	.short	0x0100
        /*018e*/ 	.byte	0x05
	.zero		1


	//   ....[10]....
        /*0190*/ 	.word	0x00000650
        /*0194*/ 	.word	0x000000ff
        /*0198*/ 	.word	0x00000028
        /*019c*/ 	.short	0x0100
        /*019e*/ 	.byte	0x05
	.zero		1


	//   ....[11]....
        /*01a0*/ 	.word	0x00000660
        /*01a4*/ 	.word	0x000000ff
        /*01a8*/ 	.word	0x00000058
        /*01ac*/ 	.short	0x0100
        /*01ae*/ 	.byte	0x05
	.zero		1


	//   ....[12]....
        /*01b0*/ 	.word	0x00000790
        /*01b4*/ 	.word	0x000000ff
        /*01b8*/ 	.word	0x00000060
        /*01bc*/ 	.short	0x0100
        /*01be*/ 	.byte	0x07
	.zero		1


	//   ....[13]....
        /*01c0*/ 	.word	0x000007a0
        /*01c4*/ 	.word	0x000000ff
        /*01c8*/ 	.word	0x00000078
        /*01cc*/ 	.short	0x0100
        /*01ce*/ 	.byte	0x07
	.zero		1


	//   ....[14]....
        /*01d0*/ 	.word	0x000007b0
        /*01d4*/ 	.word	0x000000ff
        /*01d8*/ 	.word	0x00000068
        /*01dc*/ 	.short	0x0100
        /*01de*/ 	.byte	0x07
	.zero		1


	//   ....[15]....
        /*01e0*/ 	.word	0x000007c0
        /*01e4*/ 	.word	0x000000ff
        /*01e8*/ 	.word	0x00000080
        /*01ec*/ 	.short	0x0100
        /*01ee*/ 	.byte	0x07
	.zero		1


	//   ....[16]....
        /*01f0*/ 	.word	0x000007d0
        /*01f4*/ 	.word	0x000000ff
        /*01f8*/ 	.word	0x00000070
        /*01fc*/ 	.short	0x0100
        /*01fe*/ 	.byte	0x07
	.zero		1


	//   ....[17]....
        /*0200*/ 	.word	0x000007e0
        /*0204*/ 	.word	0x000000ff
        /*0208*/ 	.word	0x00000088
        /*020c*/ 	.short	0x0100
        /*020e*/ 	.byte	0x07
	.zero		1


	//   ....[18]....
        /*0210*/ 	.word	0x000008d0
        /*0214*/ 	.word	0x000000ff
        /*0218*/ 	.word	0x00000090
        /*021c*/ 	.short	0x0100
        /*021e*/ 	.byte	0x05
	.zero		1


	//   ....[19]....
        /*0220*/ 	.word	0x000008e0
        /*0224*/ 	.word	0x000000ff
        /*0228*/ 	.word	0x00000098
        /*022c*/ 	.short	0x0100
        /*022e*/ 	.byte	0x05
	.zero		1


	//   ....[20]....
        /*0230*/ 	.word	0x00000a20
        /*0234*/ 	.word	0x000000ff
        /*0238*/ 	.word	0x000000a0
        /*023c*/ 	.short	0x0100
        /*023e*/ 	.byte	0x05
	.zero		1


	//   ....[21]....
        /*0240*/ 	.word	0x00000a30
        /*0244*/ 	.word	0x000000ff
        /*0248*/ 	.word	0x000000b0
        /*024c*/ 	.short	0x0100
        /*024e*/ 	.byte	0x05
	.zero		1


	//   ....[22]....
        /*0250*/ 	.word	0x00000a40
        /*0254*/ 	.word	0x000000ff
        /*0258*/ 	.word	0x000000a8
        /*025c*/ 	.short	0x0100
        /*025e*/ 	.byte	0x05
	.zero		1


	//   ....[23]....
        /*0260*/ 	.word	0x00000a50
        /*0264*/ 	.word	0x000000ff
        /*0268*/ 	.word	0x000000b8
        /*026c*/ 	.short	0x0100
        /*026e*/ 	.byte	0x05
	.zero		1


	//   ....[24]....
        /*0270*/ 	.word	0x00000b80
        /*0274*/ 	.word	0x000000ff
        /*0278*/ 	.word	0x000000c0
        /*027c*/ 	.short	0x0100
        /*027e*/ 	.byte	0x07
	.zero		1


	//   ....[25]....
        /*0280*/ 	.word	0x00000b90
        /*0284*/ 	.word	0x000000ff
        /*0288*/ 	.word	0x000000e0
        /*028c*/ 	.short	0x0100
        /*028e*/ 	.byte	0x07
	.zero		1


	//   ....[26]....
        /*0290*/ 	.word	0x00000ba0
        /*0294*/ 	.word	0x000000ff
        /*0298*/ 	.word	0x000000c8
        /*029c*/ 	.short	0x0100
        /*029e*/ 	.byte	0x07
	.zero		1


	//   ....[27]....
        /*02a0*/ 	.word	0x00000bb0
        /*02a4*/ 	.word	0x000000ff
        /*02a8*/ 	.word	0x000000e8
        /*02ac*/ 	.short	0x0100
        /*02ae*/ 	.byte	0x07
	.zero		1


	//   ....[28]....
        /*02b0*/ 	.word	0x00000bc0
        /*02b4*/ 	.word	0x000000ff
        /*02b8*/ 	.word	0x000000d0
        /*02bc*/ 	.short	0x0100
        /*02be*/ 	.byte	0x07
	.zero		1


	//   ....[29]....
        /*02c0*/ 	.word	0x00000bd0
        /*02c4*/ 	.word	0x000000ff
        /*02c8*/ 	.word	0x000000f0
        /*02cc*/ 	.short	0x0100
        /*02ce*/ 	.byte	0x07
	.zero		1


	//   ....[30]....
        /*02d0*/ 	.word	0x00000be0
        /*02d4*/ 	.word	0x000000ff
        /*02d8*/ 	.word	0x000000d8
        /*02dc*/ 	.short	0x0100
        /*02de*/ 	.byte	0x07
	.zero		1


	//   ....[31]....
        /*02e0*/ 	.word	0x00000bf0
        /*02e4*/ 	.word	0x000000ff
        /*02e8*/ 	.word	0x000000f8
        /*02ec*/ 	.short	0x0100
        /*02ee*/ 	.byte	0x07
	.zero		1


	//   ....[32]....
        /*02f0*/ 	.word	0x00000ce0
        /*02f4*/ 	.word	0x000000ff
        /*02f8*/ 	.word	0x00000100
        /*02fc*/ 	.short	0x0100
        /*02fe*/ 	.byte	0x05
	.zero		1


	//   ....[33]....
        /*0300*/ 	.word	0x00000cf0
        /*0304*/ 	.word	0x000000ff
        /*0308*/ 	.word	0x00000110
        /*030c*/ 	.short	0x0100
        /*030e*/ 	.byte	0x05
	.zero		1


	//   ....[34]....
        /*0310*/ 	.word	0x00000d00
        /*0314*/ 	.word	0x000000ff
        /*0318*/ 	.word	0x00000108
        /*031c*/ 	.short	0x0100
        /*031e*/ 	.byte	0x05
	.zero		1


	//   ....[35]....
        /*0320*/ 	.word	0x00000d10
        /*0324*/ 	.word	0x000000ff
        /*0328*/ 	.word	0x00000118
        /*032c*/ 	.short	0x0100
        /*032e*/ 	.byte	0x05
	.zero		1


	//   ....[36]....
        /*0330*/ 	.word	0x000015f0
        /*0334*/ 	.word	0x00000003
        /*0338*/ 	.word	0x00000110
        /*033c*/ 	.short	0x010a
        /*033e*/ 	.byte	0xff
	.zero		1


	//   ....[37]....
        /*0340*/ 	.word	0x00001620
        /*0344*/ 	.word	0x00000003
        /*0348*/ 	.word	0x00000100
        /*034c*/ 	.short	0x0101
        /*034e*/ 	.byte	0xff
	.zero		1


	//   ....[38]....
        /*0350*/ 	.word	0x000016f0
        /*0354*/ 	.word	0x000000ff
        /*0358*/ 	.word	0x00000030
        /*035c*/ 	.short	0x010a
        /*035e*/ 	.byte	0x08
	.zero		1


	//   ....[39]....
        /*0360*/ 	.word	0x00001790
        /*0364*/ 	.word	0x000000ff
        /*0368*/ 	.word	0x00000030
        /*036c*/ 	.short	0x010a
        /*036e*/ 	.byte	0x21
	.zero		1


	//   ....[40]....
        /*0370*/ 	.word	0x000018e0
        /*0374*/ 	.word	0x000000ff
        /*0378*/ 	.word	0x00000030
        /*037c*/ 	.short	0x010a
        /*037e*/ 	.byte	0x08
	.zero		1


	//   ....[41]....
        /*0380*/ 	.word	0x00001aa0
        /*0384*/ 	.word	0x000000ff
        /*0388*/ 	.word	0x00000098
        /*038c*/ 	.short	0x0101
        /*038e*/ 	.byte	0x04
	.zero		1


	//   ....[42]....
        /*0390*/ 	.word	0x00001ac0
        /*0394*/ 	.word	0x000000ff
        /*0398*/ 	.word	0x00000030
        /*039c*/ 	.short	0x010a
        /*039e*/ 	.byte	0x08
	.zero		1


	//   ....[43]....
        /*03a0*/ 	.word	0x00001b40
        /*03a4*/ 	.word	0x000000ff
        /*03a8*/ 	.word	0x00000030
        /*03ac*/ 	.short	0x010a
        /*03ae*/ 	.byte	0x21
	.zero		1


	//   ....[44]....
        /*03b0*/ 	.word	0x00001c90
        /*03b4*/ 	.word	0x000000ff
        /*03b8*/ 	.word	0x00000030
        /*03bc*/ 	.short	0x010a
        /*03be*/ 	.byte	0x08
	.zero		1


	//   ....[45]....
        /*03c0*/ 	.word	0x00001e60
        /*03c4*/ 	.word	0x00000002
        /*03c8*/ 	.word	0x000000a0
        /*03cc*/ 	.short	0x010a
        /*03ce*/ 	.byte	0xff
	.zero		1


	//   ....[46]....
        /*03d0*/ 	.word	0x00001f20
        /*03d4*/ 	.word	0x00000002
        /*03d8*/ 	.word	0x00000000
        /*03dc*/ 	.short	0x0101
        /*03de*/ 	.byte	0xff
	.zero		1


	//   ....[47]....
        /*03e0*/ 	.word	0x00002480
        /*03e4*/ 	.word	0x000000ff
        /*03e8*/ 	.word	0x00000000
        /*03ec*/ 	.short	0x010a
        /*03ee*/ 	.byte	0x05
	.zero		1


	//   ....[48]....
        /*03f0*/ 	.word	0x00002510
        /*03f4*/ 	.word	0x000000ff
        /*03f8*/ 	.word	0x00000000
        /*03fc*/ 	.short	0x010a
        /*03fe*/ 	.byte	0x05
	.zero		1


	//   ....[49]....
        /*0400*/ 	.word	0x000025a0
        /*0404*/ 	.word	0x000000ff
        /*0408*/ 	.word	0x00000000
        /*040c*/ 	.short	0x010a
        /*040e*/ 	.byte	0x05
	.zero		1


	//   ....[50]....
        /*0410*/ 	.word	0x00002630
        /*0414*/ 	.word	0x000000ff
        /*0418*/ 	.word	0x00000000
        /*041c*/ 	.short	0x010a
        /*041e*/ 	.byte	0x05
	.zero		1


	//   ....[51]....
        /*0420*/ 	.word	0x000026c0
        /*0424*/ 	.word	0x000000ff
        /*0428*/ 	.word	0x00000000
        /*042c*/ 	.short	0x010a
        /*042e*/ 	.byte	0x05
	.zero		1


	//   ....[52]....
        /*0430*/ 	.word	0x00002760
        /*0434*/ 	.word	0x00000000
        /*0438*/ 	.word	0x00000000
        /*043c*/ 	.short	0x010a
        /*043e*/ 	.byte	0xff
	.zero		1


	//   ....[53]....
        /*0440*/ 	.word	0x00002880
        /*0444*/ 	.word	0x00000000
        /*0448*/ 	.word	0x00000100
        /*044c*/ 	.short	0x010a
        /*044e*/ 	.byte	0xff
	.zero		1


	//   ....[54]....
        /*0450*/ 	.word	0x000028e0
        /*0454*/ 	.word	0x00000004
        /*0458*/ 	.word	0x00000000
        /*045c*/ 	.short	0x0101
        /*045e*/ 	.byte	0xff
	.zero		1


	//   ....[55]....
        /*0460*/ 	.word	0x00002900
        /*0464*/ 	.word	0x000000ff
        /*0468*/ 	.word	0x000000b0
        /*046c*/ 	.short	0x010a
        /*046e*/ 	.byte	0x05
	.zero		1


	//   ....[56]....
        /*0470*/ 	.word	0x00002a20
        /*0474*/ 	.word	0x00000000
        /*0478*/ 	.word	0x000000a0
        /*047c*/ 	.short	0x010a
        /*047e*/ 	.byte	0xff
	.zero		1


	//   ....[57]....
        /*0480*/ 	.word	0x00002b30
        /*0484*/ 	.word	0x00000000
        /*0488*/ 	.word	0x00000000
        /*048c*/ 	.short	0x0101
        /*048e*/ 	.byte	0xff
	.zero		1


	//   ....[58]....
        /*0490*/ 	.word	0x00002bc0
        /*0494*/ 	.word	0x000000ff
        /*0498*/ 	.word	0x000000b0
        /*049c*/ 	.short	0x0106
        /*049e*/ 	.byte	0x05
	.zero		1


	//   ....[59]....
        /*04a0*/ 	.word	0x00002be0
        /*04a4*/ 	.word	0x000000ff
        /*04a8*/ 	.word	0x000000b0
        /*04ac*/ 	.short	0x010a
        /*04ae*/ 	.byte	0x05
	.zero		1


	//   ....[60]....
        /*04b0*/ 	.word	0x00002c70
        /*04b4*/ 	.word	0x000000ff
        /*04b8*/ 	.word	0x000000b0
        /*04bc*/ 	.short	0x0106
        /*04be*/ 	.byte	0x04
	.zero		1


	//   ....[61]....
        /*04c0*/ 	.word	0x00002cb0
        /*04c4*/ 	.word	0x00000000
        /*04c8*/ 	.word	0x000000b0
        /*04cc*/ 	.short	0x010a
        /*04ce*/ 	.byte	0xff
	.zero		1


	//   ....[62]....
        /*04d0*/ 	.word	0x00003270
        /*04d4*/ 	.word	0x00000000
        /*04d8*/ 	.word	0x000000a0
        /*04dc*/ 	.short	0x010a
        /*04de*/ 	.byte	0xff
	.zero		1


	//   ....[63]....
        /*04e0*/ 	.word	0x00003380
        /*04e4*/ 	.word	0x00000003
        /*04e8*/ 	.word	0x00000000
        /*04ec*/ 	.short	0x0101
        /*04ee*/ 	.byte	0xff
	.zero		1


	//   ....[64]....
        /*04f0*/ 	.word	0x00003390
        /*04f4*/ 	.word	0x000000ff
        /*04f8*/ 	.word	0x00000000
        /*04fc*/ 	.short	0x010a
        /*04fe*/ 	.byte	0x07
	.zero		1


	//   ....[65]....
        /*0500*/ 	.word	0x00003410
        /*0504*/ 	.word	0x000000ff
        /*0508*/ 	.word	0x000000e0
        /*050c*/ 	.short	0x010a
        /*050e*/ 	.byte	0x06
	.zero		1


	//   ....[66]....
        /*0510*/ 	.word	0x000034e0
        /*0514*/ 	.word	0x000000ff
        /*0518*/ 	.word	0x00000000
        /*051c*/ 	.short	0x010a
        /*051e*/ 	.byte	0x0b
	.zero		1


	//   ....[67]....
        /*0520*/ 	.word	0x00003610
        /*0524*/ 	.word	0x000000ff
        /*0528*/ 	.word	0x00000000
        /*052c*/ 	.short	0x010a
        /*052e*/ 	.byte	0x22
	.zero		1


	//   ....[68]....
        /*0530*/ 	.word	0x000039f0
        /*0534*/ 	.word	0x000000ff
        /*0538*/ 	.word	0x00000000
        /*053c*/ 	.short	0x010a
        /*053e*/ 	.byte	0x06
	.zero		1


	//   ....[69]....
        /*0540*/ 	.word	0x00003a80
        /*0544*/ 	.word	0x000000ff
        /*0548*/ 	.word	0x00000000
        /*054c*/ 	.short	0x010a
        /*054e*/ 	.byte	0x06
	.zero		1


	//   ....[70]....
        /*0550*/ 	.word	0x00003b10
        /*0554*/ 	.word	0x000000ff
        /*0558*/ 	.word	0x00000000
        /*055c*/ 	.short	0x010a
        /*055e*/ 	.byte	0x06
	.zero		1


	//   ....[71]....
        /*0560*/ 	.word	0x00003ba0
        /*0564*/ 	.word	0x000000ff
        /*0568*/ 	.word	0x00000000
        /*056c*/ 	.short	0x010a
        /*056e*/ 	.byte	0x07
	.zero		1


	//   ....[72]....
        /*0570*/ 	.word	0x00003fe0
        /*0574*/ 	.word	0x00000000
        /*0578*/ 	.word	0x000000a0
        /*057c*/ 	.short	0x010a
        /*057e*/ 	.byte	0xff
	.zero		1


	//   ....[73]....
        /*0580*/ 	.word	0x000040a0
        /*0584*/ 	.word	0x00000000
        /*0588*/ 	.word	0x00000000
        /*058c*/ 	.short	0x0101
        /*058e*/ 	.byte	0xff
	.zero		1


	//   ....[74]....
        /*0590*/ 	.word	0x000043c0
        /*0594*/ 	.word	0x000000ff
        /*0598*/ 	.word	0x00000098
        /*059c*/ 	.short	0x010a
        /*059e*/ 	.byte	0x07
	.zero		1


	//   ....[75]....
        /*05a0*/ 	.word	0x000045e0
        /*05a4*/ 	.word	0x000000ff
        /*05a8*/ 	.word	0x00000078
        /*05ac*/ 	.short	0x010a
        /*05ae*/ 	.byte	0x0f
	.zero		1


	//   ....[76]....
        /*05b0*/ 	.word	0x000047f0
        /*05b4*/ 	.word	0x000000ff
        /*05b8*/ 	.word	0x00000060
        /*05bc*/ 	.short	0x010b
        /*05be*/ 	.byte	0x0f
	.zero		1


	//   ....[77]....
        /*05c0*/ 	.word	0x00004870
        /*05c4*/ 	.word	0x000000ff
        /*05c8*/ 	.word	0x00000000
        /*05cc*/ 	.short	0x0101
        /*05ce*/ 	.byte	0x10
	.zero		1


	//   ....[78]....
        /*05d0*/ 	.word	0x000048a0
        /*05d4*/ 	.word	0x000000ff
        /*05d8*/ 	.word	0x00000078
        /*05dc*/ 	.short	0x010a
        /*05de*/ 	.byte	0x0d
	.zero		1


	//   ....[79]....
        /*05e0*/ 	.word	0x00004ab0
        /*05e4*/ 	.word	0x000000ff
        /*05e8*/ 	.word	0x00000060
        /*05ec*/ 	.short	0x010b
        /*05ee*/ 	.byte	0x0d
	.zero		1


	//   ....[80]....
        /*05f0*/ 	.word	0x00004b20
        /*05f4*/ 	.word	0x000000ff
        /*05f8*/ 	.word	0x00000000
        /*05fc*/ 	.short	0x0101
        /*05fe*/ 	.byte	0x0f
	.zero		1


	//   ....[81]....
        /*0600*/ 	.word	0x00004b70
        /*0604*/ 	.word	0x000000ff
        /*0608*/ 	.word	0x00000000
        /*060c*/ 	.short	0x010a
        /*060e*/ 	.byte	0x04
	.zero		1


	//   ....[82]....
        /*0610*/ 	.word	0x00004c00
        /*0614*/ 	.word	0x000000ff
        /*0618*/ 	.word	0x00000000
        /*061c*/ 	.short	0x010a
        /*061e*/ 	.byte	0x04
	.zero		1


	//   ....[83]....
        /*0620*/ 	.word	0x00004ca0
        /*0624*/ 	.word	0x00000000
        /*0628*/ 	.word	0x00000000
        /*062c*/ 	.short	0x010a
        /*062e*/ 	.byte	0xff
	.zero		1


	//   ....[84]....
        /*0630*/ 	.word	0x00005020
        /*0634*/ 	.word	0x00000000
        /*0638*/ 	.word	0x000000a0
        /*063c*/ 	.short	0x010a
        /*063e*/ 	.byte	0xff
	.zero		1


	//   ....[85]....
        /*0640*/ 	.word	0x00005130
        /*0644*/ 	.word	0x00000000
        /*0648*/ 	.word	0x00000000
        /*064c*/ 	.short	0x0101
        /*064e*/ 	.byte	0xff
	.zero		1


	//   ....[86]....
        /*0650*/ 	.word	0x00005bb0
        /*0654*/ 	.word	0x00000000
        /*0658*/ 	.word	0x00000060
        /*065c*/ 	.short	0x010a
        /*065e*/ 	.byte	0xff
	.zero		1


	//   ....[87]....
        /*0660*/ 	.word	0x00005c20
        /*0664*/ 	.word	0x00000054
        /*0668*/ 	.word	0x000000c0
        /*066c*/ 	.short	0x010a
        /*066e*/ 	.byte	0xff
	.zero		1


	//   ....[88]....
        /*0670*/ 	.word	0x00005cb0
        /*0674*/ 	.word	0x00000000
        /*0678*/ 	.word	0x00000060
        /*067c*/ 	.short	0x010a
        /*067e*/ 	.byte	0xff
	.zero		1


	//   ....[89]....
        /*0680*/ 	.word	0x00005ee0
        /*0684*/ 	.word	0x00000054
        /*0688*/ 	.word	0x000000c0
        /*068c*/ 	.short	0x010a
        /*068e*/ 	.byte	0xff
	.zero		1


	//   ....[90]....
        /*0690*/ 	.word	0x00006770
        /*0694*/ 	.word	0x00000000
        /*0698*/ 	.word	0x00000000
        /*069c*/ 	.short	0x0101
        /*069e*/ 	.byte	0xff
	.zero		1


	//   ....[91]....
        /*06a0*/ 	.word	0x00006780
        /*06a4*/ 	.word	0x00000002
        /*06a8*/ 	.word	0x00000060
        /*06ac*/ 	.short	0x010a
        /*06ae*/ 	.byte	0xff
	.zero		1


	//   ....[92]....
        /*06b0*/ 	.word	0x00006850
        /*06b4*/ 	.word	0x00000002
        /*06b8*/ 	.word	0x00000060
        /*06bc*/ 	.short	0x010a
        /*06be*/ 	.byte	0xff
	.zero		1


	//   ....[93]....
        /*06c0*/ 	.word	0x00006be0
        /*06c4*/ 	.word	0x000000ff
        /*06c8*/ 	.word	0x00000000
        /*06cc*/ 	.short	0x0101
        /*06ce*/ 	.byte	0x05
	.zero		1


	//   ....[94]....
        /*06d0*/ 	.word	0x00007230
        /*06d4*/ 	.word	0x00000002
        /*06d8*/ 	.word	0x00000000
        /*06dc*/ 	.short	0x0101
        /*06de*/ 	.byte	0xff
	.zero		1


	//   ....[95]....
        /*06e0*/ 	.word	0x000074a0
        /*06e4*/ 	.word	0x000000ff
        /*06e8*/ 	.word	0x00000000
        /*06ec*/ 	.short	0x0101
        /*06ee*/ 	.byte	0x04
	.zero		1


	//   ....[96]....
        /*06f0*/ 	.word	0x000074c0
        /*06f4*/ 	.word	0x00000003
        /*06f8*/ 	.word	0x00000110
        /*06fc*/ 	.short	0x010a
        /*06fe*/ 	.byte	0xff
	.zero		1


	//   ....[97]....
        /*0700*/ 	.word	0x00007520
        /*0704*/ 	.word	0x00000002
        /*0708*/ 	.word	0x00000030
        /*070c*/ 	.short	0x010a
        /*070e*/ 	.byte	0xff
	.zero		1


	//   ....[98]....
        /*0710*/ 	.word	0x00007580
        /*0714*/ 	.word	0x00000002
        /*0718*/ 	.word	0x00000030
        /*071c*/ 	.short	0x010a
        /*071e*/ 	.byte	0xff
	.zero		1


	//   ....[99]....
        /*0720*/ 	.word	0x000075d0
        /*0724*/ 	.word	0x00000002
        /*0728*/ 	.word	0x000000a0
        /*072c*/ 	.short	0x010a
        /*072e*/ 	.byte	0xff
	.zero		1


	//   ....[100]....
        /*0730*/ 	.word	0x00007630
        /*0734*/ 	.word	0x00000000
        /*0738*/ 	.word	0x00000000
        /*073c*/ 	.short	0x010a
        /*073e*/ 	.byte	0xff
	.zero		1


	//   ....[101]....
        /*0740*/ 	.word	0x00007690
        /*0744*/ 	.word	0x00000000
        /*0748*/ 	.word	0x00000000
        /*074c*/ 	.short	0x010a
        /*074e*/ 	.byte	0xff
	.zero		1


	//   ....[102]....
        /*0750*/ 	.word	0x000076f0
        /*0754*/ 	.word	0x00000000
        /*0758*/ 	.word	0x00000000
        /*075c*/ 	.short	0x010a
        /*075e*/ 	.byte	0xff
	.zero		1


	//   ....[103]....
        /*0760*/ 	.word	0x00007750
        /*0764*/ 	.word	0x00000000
        /*0768*/ 	.word	0x00000000
        /*076c*/ 	.short	0x010a
        /*076e*/ 	.byte	0xff
	.zero		1


	//   ....[104]....
        /*0770*/ 	.word	0x000077b0
        /*0774*/ 	.word	0x00000000
        /*0778*/ 	.word	0x00000000
        /*077c*/ 	.short	0x010a
        /*077e*/ 	.byte	0xff
	.zero		1


	//   ....[105]....
        /*0780*/ 	.word	0x00007800
        /*0784*/ 	.word	0x00000000
        /*0788*/ 	.word	0x00000100
        /*078c*/ 	.short	0x010a
        /*078e*/ 	.byte	0xff
	.zero		1


	//   ....[106]....
        /*0790*/ 	.word	0x00007860
        /*0794*/ 	.word	0x00000000
        /*0798*/ 	.word	0x000000b0
        /*079c*/ 	.short	0x010a
        /*079e*/ 	.byte	0xff
	.zero		1


	//   ....[107]....
        /*07a0*/ 	.word	0x000078b0
        /*07a4*/ 	.word	0x00000000
        /*07a8*/ 	.word	0x000000a0
        /*07ac*/ 	.short	0x010a
        /*07ae*/ 	.byte	0xff
	.zero		1


	//   ....[108]....
        /*07b0*/ 	.word	0x00007910
        /*07b4*/ 	.word	0x00000000
        /*07b8*/ 	.word	0x000000b0
        /*07bc*/ 	.short	0x010a
        /*07be*/ 	.byte	0xff
	.zero		1


	//   ....[109]....
        /*07c0*/ 	.word	0x00007960
        /*07c4*/ 	.word	0x00000000
        /*07c8*/ 	.word	0x000000a0
        /*07cc*/ 	.short	0x010a
        /*07ce*/ 	.byte	0xff
	.zero		1


	//   ....[110]....
        /*07d0*/ 	.word	0x000079c0
        /*07d4*/ 	.word	0x00000003
        /*07d8*/ 	.word	0x000000e0
        /*07dc*/ 	.short	0x010a
        /*07de*/ 	.byte	0xff
	.zero		1


	//   ....[111]....
        /*07e0*/ 	.word	0x00007a20
        /*07e4*/ 	.word	0x00000000
        /*07e8*/ 	.word	0x00000000
        /*07ec*/ 	.short	0x010a
        /*07ee*/ 	.byte	0xff
	.zero		1


	//   ....[112]....
        /*07f0*/ 	.word	0x00007a80
        /*07f4*/ 	.word	0x00000000
        /*07f8*/ 	.word	0x00000000
        /*07fc*/ 	.short	0x010a
        /*07fe*/ 	.byte	0xff
	.zero		1


	//   ....[113]....
        /*0800*/ 	.word	0x00007ae0
        /*0804*/ 	.word	0x00000000
        /*0808*/ 	.word	0x00000000
        /*080c*/ 	.short	0x010a
        /*080e*/ 	.byte	0xff
	.zero		1


	//   ....[114]....
        /*0810*/ 	.word	0x00007b40
        /*0814*/ 	.word	0x00000000
        /*0818*/ 	.word	0x00000000
        /*081c*/ 	.short	0x010a
        /*081e*/ 	.byte	0xff
	.zero		1


	//   ....[115]....
        /*0820*/ 	.word	0x00007ba0
        /*0824*/ 	.word	0x00000000
        /*0828*/ 	.word	0x00000000
        /*082c*/ 	.short	0x010a
        /*082e*/ 	.byte	0xff
	.zero		1


	//   ....[116]....
        /*0830*/ 	.word	0x00007bf0
        /*0834*/ 	.word	0x00000000
        /*0838*/ 	.word	0x000000a0
        /*083c*/ 	.short	0x010a
        /*083e*/ 	.byte	0xff
	.zero		1


	//   ....[117]....
        /*0840*/ 	.word	0x00007c50
        /*0844*/ 	.word	0x00000000
        /*0848*/ 	.word	0x00000098
        /*084c*/ 	.short	0x010a
        /*084e*/ 	.byte	0xff
	.zero		1


	//   ....[118]....
        /*0850*/ 	.word	0x00007cb0
        /*0854*/ 	.word	0x00000000
        /*0858*/ 	.word	0x00000078
        /*085c*/ 	.short	0x010a
        /*085e*/ 	.byte	0xff
	.zero		1


	//   ....[119]....
        /*0860*/ 	.word	0x00007d10
        /*0864*/ 	.word	0x00000003
        /*0868*/ 	.word	0x00000078
        /*086c*/ 	.short	0x010a
        /*086e*/ 	.byte	0xff
	.zero		1


	//   ....[120]....
        /*0870*/ 	.word	0x00007d70
        /*0874*/ 	.word	0x00000000
        /*0878*/ 	.word	0x00000000
        /*087c*/ 	.short	0x010a
        /*087e*/ 	.byte	0xff
	.zero		1


	//   ....[121]....
        /*0880*/ 	.word	0x00007dd0
        /*0884*/ 	.word	0x00000000
        /*0888*/ 	.word	0x00000000
        /*088c*/ 	.short	0x010a
        /*088e*/ 	.byte	0xff
	.zero		1


	//   ....[122]....
        /*0890*/ 	.word	0x00007e20
        /*0894*/ 	.word	0x00000000
        /*0898*/ 	.word	0x000000a0
        /*089c*/ 	.short	0x010a
        /*089e*/ 	.byte	0xff
	.zero		1


	//   ....[123]....
        /*08a0*/ 	.word	0x00007e70
        /*08a4*/ 	.word	0x00000000
        /*08a8*/ 	.word	0x00000060
        /*08ac*/ 	.short	0x010a
        /*08ae*/ 	.byte	0xff
	.zero		1


	//   ....[124]....
        /*08b0*/ 	.word	0x00007ec0
        /*08b4*/ 	.word	0x00000054
        /*08b8*/ 	.word	0x000000c0
        /*08bc*/ 	.short	0x010a
        /*08be*/ 	.byte	0xff
	.zero		1


	//   ....[125]....
        /*08c0*/ 	.word	0x00007f10
        /*08c4*/ 	.word	0x00000002
        /*08c8*/ 	.word	0x00000060
        /*08cc*/ 	.short	0x010a
        /*08ce*/ 	.byte	0xff
	.zero		1


	//----- nvinfo : EIATTR_NUM_MBARRIERS
	.align		4
.L_47:
        /*08d0*/ 	.byte	0x03, 0x38
        /*08d2*/ 	.short	0x0024


	//----- nvinfo : EIATTR_EXIT_INSTR_OFFSETS
	.align		4
        /*08d4*/ 	.byte	0x04, 0x1c
        /*08d6*/ 	.short	(.L_49 - .L_48)


	//   ....[0]....
.L_48:
        /*08d8*/ 	.word	0x00002790


	//   ....[1]....
        /*08dc*/ 	.word	0x00002c80


	//   ....[2]....
        /*08e0*/ 	.word	0x00002ce0


	//   ....[3]....
        /*08e4*/ 	.word	0x00003e00


	//   ....[4]....
        /*08e8*/ 	.word	0x00004cd0


	//   ....[5]....
        /*08ec*/ 	.word	0x00004d10


	//   ....[6]....
        /*08f0*/ 	.word	0x00007390


	//   ....[7]....
        /*08f4*/ 	.word	0x00007410


	//   ....[8]....
        /*08f8*/ 	.word	0x00007440


	//   ....[9]....
        /*08fc*/ 	.word	0x000074b0


	//----- nvinfo : EIATTR_MAX_THREADS
	.align		4
.L_49:
        /*0900*/ 	.byte	0x04, 0x05
        /*0902*/ 	.short	(.L_51 - .L_50)
.L_50:
        /*0904*/ 	.word	0x00000100
        /*0908*/ 	.word	0x00000001
        /*090c*/ 	.word	0x00000001


	//----- nvinfo : EIATTR_CRS_STACK_SIZE
	.align		4
.L_51:
        /*0910*/ 	.byte	0x04, 0x1e
        /*0912*/ 	.short	(.L_53 - .L_52)
.L_52:
        /*0914*/ 	.word	0x00000000


	//----- nvinfo : EIATTR_CBANK_PARAM_SIZE
	.align		4
.L_53:
        /*0918*/ 	.byte	0x03, 0x19
        /*091a*/ 	.short	0x0800


	//----- nvinfo : EIATTR_PARAM_CBANK
	.align		4
        /*091c*/ 	.byte	0x04, 0x0a
        /*091e*/ 	.short	(.L_55 - .L_54)
	.align		4
.L_54:
        /*0920*/ 	.word	index@(.nv.constant0._ZN7cutlass13device_kernelINS_4gemm6kernel13GemmUniversalIN4cute5tupleIJiiiiEEENS1_10collective13CollectiveMmaINS1_35MainloopSm100TmaUmmaWarpSpecializedILi6ELi2ELi4ENS5_IJNS4_1CILi1EEESB_SB_EEEEENS5_IJNSA_ILi64EEESE_SE_EEENS_10tfloat32_tENS5_IJlSB_lEEESG_SH_NS4_8TiledMMAINS4_8MMA_AtomIJNS4_17SM100_MMA_TF32_SSISG_SG_fLi64ELi64ELNS4_4UMMA5MajorE0ELSM_0ELNSL_7ScaleInE0ELSN_0EEEEEENS4_6LayoutISC_NS5_IJNSA_ILi0EEESR_SR_EEEEENS5_IJNS4_10UnderscoreESU_SU_EEEEENS4_13SM90_TMA_LOADENS4_14ComposedLayoutINS4_7SwizzleILi3ELi4ELi3EEENS4_18smem_ptr_flag_bitsILi32EEENSQ_INS5_IJNSA_ILi8EEENSA_ILi32EEEEEENS5_IJS14_SB_EEEEEEEvNS4_8identityESX_S18_vS19_EENS_8epilogue10collective18CollectiveEpilogueINS1B_23Sm100TmaWarpSpecializedILi3ELi2ELi16ELb1ELb0EEEJSF_NS5_IJNSQ_ISE_SB_EENSQ_IS14_SB_EEEEESG_SH_SG_SH_NS1B_6fusion15FusionCallbacksIS1F_NS1J_17LinearCombinationISG_fSG_fLNS_15FloatRoundStyleE2EEESF_S1I_JEEENS4_5SM1004TMEM4LOAD26SM100_TMEM_LOAD_16dp128b8xESX_S18_NS4_17SM75_U32x4_LDSM_NENS4_14SM90_TMA_STOREES18_NS4_17SM90_U32x4_STSM_NENS4_39AutoVectorizingCopyWithAssumedAlignmentILi128EEEEEEvvEEEEvNT_6ParamsE)
        /*0924*/ 	.short	0x0380
        /*0926*/ 	.short	0x0800


	//----- nvinfo : EIATTR_SW_WAR
	.align		4
.L_55:
        /*0928*/ 	.byte	0x04, 0x36
        /*092a*/ 	.short	(.L_57 - .L_56)
.L_56:
        /*092c*/ 	.word	0x00000008
.L_57:


//--------------------- .nv.callgraph             --------------------------
	.section	.nv.callgraph,"",@"SHT_CUDA_CALLGRAPH"
	.align	4
	.sectionentsize	8
	.align		4
        /*0000*/ 	.word	0x00000000
	.align		4
        /*0004*/ 	.word	0xffffffff
	.align		4
        /*0008*/ 	.word	index@(_ZN7cutlass13device_kernelINS_4gemm6kernel13GemmUniversalIN4cute5tupleIJiiiiEEENS1_10collective13CollectiveMmaINS1_35MainloopSm100TmaUmmaWarpSpecializedILi6ELi2ELi4ENS5_IJNS4_1CILi1EEESB_SB_EEEEENS5_IJNSA_ILi64EEESE_SE_EEENS_10tfloat32_tENS5_IJlSB_lEEESG_SH_NS4_8TiledMMAINS4_8MMA_AtomIJNS4_17SM100_MMA_TF32_SSISG_SG_fLi64ELi64ELNS4_4UMMA5MajorE0ELSM_0ELNSL_7ScaleInE0ELSN_0EEEEEENS4_6LayoutISC_NS5_IJNSA_ILi0EEESR_SR_EEEEENS5_IJNS4_10UnderscoreESU_SU_EEEEENS4_13SM90_TMA_LOADENS4_14ComposedLayoutINS4_7SwizzleILi3ELi4ELi3EEENS4_18smem_ptr_flag_bitsILi32EEENSQ_INS5_IJNSA_ILi8EEENSA_ILi32EEEEEENS5_IJS14_SB_EEEEEEEvNS4_8identityESX_S18_vS19_EENS_8epilogue10collective18CollectiveEpilogueINS1B_23Sm100TmaWarpSpecializedILi3ELi2ELi16ELb1ELb0EEEJSF_NS5_IJNSQ_ISE_SB_EENSQ_IS14_SB_EEEEESG_SH_SG_SH_NS1B_6fusion15FusionCallbacksIS1F_NS1J_17LinearCombinationISG_fSG_fLNS_15FloatRoundStyleE2EEESF_S1I_JEEENS4_5SM1004TMEM4LOAD26SM100_TMEM_LOAD_16dp128b8xESX_S18_NS4_17SM75_U32x4_LDSM_NENS4_14SM90_TMA_STOREES18_NS4_17SM90_U32x4_STSM_NENS4_39AutoVectorizingCopyWithAssumedAlignmentILi128EEEEEEvvEEEEvNT_6ParamsE)
	.align		4
        /*000c*/ 	.word	index@(__assertfail)
	.align		4
        /*0010*/ 	.word	0x00000000
	.align		4
        /*0014*/ 	.word	0xfffffffe
	.align		4
        /*0018*/ 	.word	0x00000000
	.align		4
        /*001c*/ 	.word	0xfffffffd
	.align		4
        /*0020*/ 	.word	0x00000000
	.align		4
        /*0024*/ 	.word	0xfffffffc


//--------------------- .nv.constant4             --------------------------
	.section	.nv.constant4,"a",@progbits
	.align	8
	.align		8
.nv.constant4:
        /*0000*/ 	.dword	__assertfail
	.align		8
        /*0008*/ 	.dword	__unnamed_1
	.align		8
        /*0010*/ 	.dword	__unnamed_2
	.align		8
        /*0018*/ 	.dword	_ZN40_INTERNAL_306ed67e_4_k_cu_ca9963de_332754cuda3std3__45__cpo5beginE
	.align		8
        /*0020*/ 	.dword	_ZN40_INTERNAL_306ed67e_4_k_cu_ca9963de_332754cuda3std3__45__cpo3endE
	.align		8
        /*0028*/ 	.dword	_ZN40_INTERNAL_306ed67e_4_k_cu_ca9963de_332754cuda3std3__45__cpo6cbeginE
	.align		8
        /*0030*/ 	.dword	_ZN40_INTERNAL_306ed67e_4_k_cu_ca9963de_332754cuda3std3__45__cpo4cendE
	.align		8
        /*0038*/ 	.dword	_ZN40_INTERNAL_306ed67e_4_k_cu_ca9963de_332754cuda3std3__442_GLOBAL__N__306ed67e_4_k_cu_ca9963de_332756ignoreE
	.align		8
        /*0040*/ 	.dword	_ZN40_INTERNAL_306ed67e_4_k_cu_ca9963de_332754cuda3std3__419piecewise_constructE
	.align		8
        /*0048*/ 	.dword	_ZN40_INTERNAL_306ed67e_4_k_cu_ca9963de_332754cuda3std3__48in_placeE
	.align		8
        /*0050*/ 	.dword	_ZN40_INTERNAL_306ed67e_4_k_cu_ca9963de_332754cuda3std6ranges3__45__cpo4swapE
	.align		8
        /*0058*/ 	.dword	_ZN40_INTERNAL_306ed67e_4_k_cu_ca9963de_332754cuda3std6ranges3__45__cpo9iter_moveE
	.align		8
        /*0060*/ 	.dword	_ZN40_INTERNAL_306ed67e_4_k_cu_ca9963de_332754cute7productE
	.align		8
        /*0068*/ 	.dword	_ZN40_INTERNAL_306ed67e_4_k_cu_ca9963de_332754cute1_E
	.align		8
        /*0070*/ 	.dword	$str$25
	.align		8
        /*0078*/ 	.dword	$str$26
	.align		8
        /*0080*/ 	.dword	$str$27
	.align		8
        /*0088*/ 	.dword	$str$28


//--------------------- .text._ZN7cutlass13device_kernelINS_4gemm6kernel13GemmUniversalIN4cute5tupleIJiiiiEEENS1_10collective13CollectiveMmaINS1_35MainloopSm100TmaUmmaWarpSpecializedILi6ELi2ELi4ENS5_IJNS4_1CILi1EEESB_SB_EEEEENS5_IJNSA_ILi64EEESE_SE_EEENS_10tfloat32_tENS5_IJlSB_lEEESG_SH_NS4_8TiledMMAINS4_8MMA_AtomIJNS4_17SM100_MMA_TF32_SSISG_SG_fLi64ELi64ELNS4_4UMMA5MajorE0ELSM_0ELNSL_7ScaleInE0ELSN_0EEEEEENS4_6LayoutISC_NS5_IJNSA_ILi0EEESR_SR_EEEEENS5_IJNS4_10UnderscoreESU_SU_EEEEENS4_13SM90_TMA_LOADENS4_14ComposedLayoutINS4_7SwizzleILi3ELi4ELi3EEENS4_18smem_ptr_flag_bitsILi32EEENSQ_INS5_IJNSA_ILi8EEENSA_ILi32EEEEEENS5_IJS14_SB_EEEEEEEvNS4_8identityESX_S18_vS19_EENS_8epilogue10collective18CollectiveEpilogueINS1B_23Sm100TmaWarpSpecializedILi3ELi2ELi16ELb1ELb0EEEJSF_NS5_IJNSQ_ISE_SB_EENSQ_IS14_SB_EEEEESG_SH_SG_SH_NS1B_6fusion15FusionCallbacksIS1F_NS1J_17LinearCombinationISG_fSG_fLNS_15FloatRoundStyleE2EEESF_S1I_JEEENS4_5SM1004TMEM4LOAD26SM100_TMEM_LOAD_16dp128b8xESX_S18_NS4_17SM75_U32x4_LDSM_NENS4_14SM90_TMA_STOREES18_NS4_17SM90_U32x4_STSM_NENS4_39AutoVectorizingCopyWithAssumedAlignmentILi128EEEEEEvvEEEEvNT_6ParamsE --------------------------
	.section	.text._ZN7cutlass13device_kernelINS_4gemm6kernel13GemmUniversalIN4cute5tupleIJiiiiEEENS1_10collective13CollectiveMmaINS1_35MainloopSm100TmaUmmaWarpSpecializedILi6ELi2ELi4ENS5_IJNS4_1CILi1EEESB_SB_EEEEENS5_IJNSA_ILi64EEESE_SE_EEENS_10tfloat32_tENS5_IJlSB_lEEESG_SH_NS4_8TiledMMAINS4_8MMA_AtomIJNS4_17SM100_MMA_TF32_SSISG_SG_fLi64ELi64ELNS4_4UMMA5MajorE0ELSM_0ELNSL_7ScaleInE0ELSN_0EEEEEENS4_6LayoutISC_NS5_IJNSA_ILi0EEESR_SR_EEEEENS5_IJNS4_10UnderscoreESU_SU_EEEEENS4_13SM90_TMA_LOADENS4_14ComposedLayoutINS4_7SwizzleILi3ELi4ELi3EEENS4_18smem_ptr_flag_bitsILi32EEENSQ_INS5_IJNSA_ILi8EEENSA_ILi32EEEEEENS5_IJS14_SB_EEEEEEEvNS4_8identityESX_S18_vS19_EENS_8epilogue10collective18CollectiveEpilogueINS1B_23Sm100TmaWarpSpecializedILi3ELi2ELi16ELb1ELb0EEEJSF_NS5_IJNSQ_ISE_SB_EENSQ_IS14_SB_EEEEESG_SH_SG_SH_NS1B_6fusion15FusionCallbacksIS1F_NS1J_17LinearCombinationISG_fSG_fLNS_15FloatRoundStyleE2EEESF_S1I_JEEENS4_5SM1004TMEM4LOAD26SM100_TMEM_LOAD_16dp128b8xESX_S18_NS4_17SM75_U32x4_LDSM_NENS4_14SM90_TMA_STOREES18_NS4_17SM90_U32x4_STSM_NENS4_39AutoVectorizingCopyWithAssumedAlignmentILi128EEEEEEvvEEEEvNT_6ParamsE,"ax",@progbits
	.align	128
.text._ZN7cutlass13device_kernelINS_4gemm6kernel13GemmUniversalIN4cute5tupleIJiiiiEEENS1_10collective13CollectiveMmaINS1_35MainloopSm100TmaUmmaWarpSpecializedILi6ELi2ELi4ENS5_IJNS4_1CILi1EEESB_SB_EEEEENS5_IJNSA_ILi64EEESE_SE_EEENS_10tfloat32_tENS5_IJlSB_lEEESG_SH_NS4_8TiledMMAINS4_8MMA_AtomIJNS4_17SM100_MMA_TF32_SSISG_SG_fLi64ELi64ELNS4_4UMMA5MajorE0ELSM_0ELNSL_7ScaleInE0ELSN_0EEEEEENS4_6LayoutISC_NS5_IJNSA_ILi0EEESR_SR_EEEEENS5_IJNS4_10UnderscoreESU_SU_EEEEENS4_13SM90_TMA_LOADENS4_14ComposedLayoutINS4_7SwizzleILi3ELi4ELi3EEENS4_18smem_ptr_flag_bitsILi32EEENSQ_INS5_IJNSA_ILi8EEENSA_ILi32EEEEEENS5_IJS14_SB_EEEEEEEvNS4_8identityESX_S18_vS19_EENS_8epilogue10collective18CollectiveEpilogueINS1B_23Sm100TmaWarpSpecializedILi3ELi2ELi16ELb1ELb0EEEJSF_NS5_IJNSQ_ISE_SB_EENSQ_IS14_SB_EEEEESG_SH_SG_SH_NS1B_6fusion15FusionCallbacksIS1F_NS1J_17LinearCombinationISG_fSG_fLNS_15FloatRoundStyleE2EEESF_S1I_JEEENS4_5SM1004TMEM4LOAD26SM100_TMEM_LOAD_16dp128b8xESX_S18_NS4_17SM75_U32x4_LDSM_NENS4_14SM90_TMA_STOREES18_NS4_17SM90_U32x4_STSM_NENS4_39AutoVectorizingCopyWithAssumedAlignmentILi128EEEEEEvvEEEEvNT_6ParamsE:
        .type           _ZN7cutlass13device_kernelINS_4gemm6kernel13GemmUniversalIN4cute5tupleIJiiiiEEENS1_10collective13CollectiveMmaINS1_35MainloopSm100TmaUmmaWarpSpecializedILi6ELi2ELi4ENS5_IJNS4_1CILi1EEESB_SB_EEEEENS5_IJNSA_ILi64EEESE_SE_EEENS_10tfloat32_tENS5_IJlSB_lEEESG_SH_NS4_8TiledMMAINS4_8MMA_AtomIJNS4_17SM100_MMA_TF32_SSISG_SG_fLi64ELi64ELNS4_4UMMA5MajorE0ELSM_0ELNSL_7ScaleInE0ELSN_0EEEEEENS4_6LayoutISC_NS5_IJNSA_ILi0EEESR_SR_EEEEENS5_IJNS4_10UnderscoreESU_SU_EEEEENS4_13SM90_TMA_LOADENS4_14ComposedLayoutINS4_7SwizzleILi3ELi4ELi3EEENS4_18smem_ptr_flag_bitsILi32EEENSQ_INS5_IJNSA_ILi8EEENSA_ILi32EEEEEENS5_IJS14_SB_EEEEEEEvNS4_8identityESX_S18_vS19_EENS_8epilogue10collective18CollectiveEpilogueINS1B_23Sm100TmaWarpSpecializedILi3ELi2ELi16ELb1ELb0EEEJSF_NS5_IJNSQ_ISE_SB_EENSQ_IS14_SB_EEEEESG_SH_SG_SH_NS1B_6fusion15FusionCallbacksIS1F_NS1J_17LinearCombinationISG_fSG_fLNS_15FloatRoundStyleE2EEESF_S1I_JEEENS4_5SM1004TMEM4LOAD26SM100_TMEM_LOAD_16dp128b8xESX_S18_NS4_17SM75_U32x4_LDSM_NENS4_14SM90_TMA_STOREES18_NS4_17SM90_U32x4_STSM_NENS4_39AutoVectorizingCopyWithAssumedAlignmentILi128EEEEEEvvEEEEvNT_6ParamsE,@function
        .size           _ZN7cutlass13device_kernelINS_4gemm6kernel13GemmUniversalIN4cute5tupleIJiiiiEEENS1_10collective13CollectiveMmaINS1_35MainloopSm100TmaUmmaWarpSpecializedILi6ELi2ELi4ENS5_IJNS4_1CILi1EEESB_SB_EEEEENS5_IJNSA_ILi64EEESE_SE_EEENS_10tfloat32_tENS5_IJlSB_lEEESG_SH_NS4_8TiledMMAINS4_8MMA_AtomIJNS4_17SM100_MMA_TF32_SSISG_SG_fLi64ELi64ELNS4_4UMMA5MajorE0ELSM_0ELNSL_7ScaleInE0ELSN_0EEEEEENS4_6LayoutISC_NS5_IJNSA_ILi0EEESR_SR_EEEEENS5_IJNS4_10UnderscoreESU_SU_EEEEENS4_13SM90_TMA_LOADENS4_14ComposedLayoutINS4_7SwizzleILi3ELi4ELi3EEENS4_18smem_ptr_flag_bitsILi32EEENSQ_INS5_IJNSA_ILi8EEENSA_ILi32EEEEEENS5_IJS14_SB_EEEEEEEvNS4_8identityESX_S18_vS19_EENS_8epilogue10collective18CollectiveEpilogueINS1B_23Sm100TmaWarpSpecializedILi3ELi2ELi16ELb1ELb0EEEJSF_NS5_IJNSQ_ISE_SB_EENSQ_IS14_SB_EEEEESG_SH_SG_SH_NS1B_6fusion15FusionCallbacksIS1F_NS1J_17LinearCombinationISG_fSG_fLNS_15FloatRoundStyleE2EEESF_S1I_JEEENS4_5SM1004TMEM4LOAD26SM100_TMEM_LOAD_16dp128b8xESX_S18_NS4_17SM75_U32x4_LDSM_NENS4_14SM90_TMA_STOREES18_NS4_17SM90_U32x4_STSM_NENS4_39AutoVectorizingCopyWithAssumedAlignmentILi128EEEEEEvvEEEEvNT_6ParamsE,(.L_x_160 - _ZN7cutlass13device_kernelINS_4gemm6kernel13GemmUniversalIN4cute5tupleIJiiiiEEENS1_10collective13CollectiveMmaINS1_35MainloopSm100TmaUmmaWarpSpecializedILi6ELi2ELi4ENS5_IJNS4_1CILi1EEESB_SB_EEEEENS5_IJNSA_ILi64EEESE_SE_EEENS_10tfloat32_tENS5_IJlSB_lEEESG_SH_NS4_8TiledMMAINS4_8MMA_AtomIJNS4_17SM100_MMA_TF32_SSISG_SG_fLi64ELi64ELNS4_4UMMA5MajorE0ELSM_0ELNSL_7ScaleInE0ELSN_0EEEEEENS4_6LayoutISC_NS5_IJNSA_ILi0EEESR_SR_EEEEENS5_IJNS4_10UnderscoreESU_SU_EEEEENS4_13SM90_TMA_LOADENS4_14ComposedLayoutINS4_7SwizzleILi3ELi4ELi3EEENS4_18smem_ptr_flag_bitsILi32EEENSQ_INS5_IJNSA_ILi8EEENSA_ILi32EEEEEENS5_IJS14_SB_EEEEEEEvNS4_8identityESX_S18_vS19_EENS_8epilogue10collective18CollectiveEpilogueINS1B_23Sm100TmaWarpSpecializedILi3ELi2ELi16ELb1ELb0EEEJSF_NS5_IJNSQ_ISE_SB_EENSQ_IS14_SB_EEEEESG_SH_SG_SH_NS1B_6fusion15FusionCallbacksIS1F_NS1J_17LinearCombinationISG_fSG_fLNS_15FloatRoundStyleE2EEESF_S1I_JEEENS4_5SM1004TMEM4LOAD26SM100_TMEM_LOAD_16dp128b8xESX_S18_NS4_17SM75_U32x4_LDSM_NENS4_14SM90_TMA_STOREES18_NS4_17SM90_U32x4_STSM_NENS4_39AutoVectorizingCopyWithAssumedAlignmentILi128EEEEEEvvEEEEvNT_6ParamsE)
        .other          _ZN7cutlass13device_kernelINS_4gemm6kernel13GemmUniversalIN4cute5tupleIJiiiiEEENS1_10collective13CollectiveMmaINS1_35MainloopSm100TmaUmmaWarpSpecializedILi6ELi2ELi4ENS5_IJNS4_1CILi1EEESB_SB_EEEEENS5_IJNSA_ILi64EEESE_SE_EEENS_10tfloat32_tENS5_IJlSB_lEEESG_SH_NS4_8TiledMMAINS4_8MMA_AtomIJNS4_17SM100_MMA_TF32_SSISG_SG_fLi64ELi64ELNS4_4UMMA5MajorE0ELSM_0ELNSL_7ScaleInE0ELSN_0EEEEEENS4_6LayoutISC_NS5_IJNSA_ILi0EEESR_SR_EEEEENS5_IJNS4_10UnderscoreESU_SU_EEEEENS4_13SM90_TMA_LOADENS4_14ComposedLayoutINS4_7SwizzleILi3ELi4ELi3EEENS4_18smem_ptr_flag_bitsILi32EEENSQ_INS5_IJNSA_ILi8EEENSA_ILi32EEEEEENS5_IJS14_SB_EEEEEEEvNS4_8identityESX_S18_vS19_EENS_8epilogue10collective18CollectiveEpilogueINS1B_23Sm100TmaWarpSpecializedILi3ELi2ELi16ELb1ELb0EEEJSF_NS5_IJNSQ_ISE_SB_EENSQ_IS14_SB_EEEEESG_SH_SG_SH_NS1B_6fusion15FusionCallbacksIS1F_NS1J_17LinearCombinationISG_fSG_fLNS_15FloatRoundStyleE2EEESF_S1I_JEEENS4_5SM1004TMEM4LOAD26SM100_TMEM_LOAD_16dp128b8xESX_S18_NS4_17SM75_U32x4_LDSM_NENS4_14SM90_TMA_STOREES18_NS4_17SM90_U32x4_STSM_NENS4_39AutoVectorizingCopyWithAssumedAlignmentILi128EEEEEEvvEEEEvNT_6ParamsE,@"STO_CUDA_ENTRY STV_DEFAULT"
_ZN7cutlass13device_kernelINS_4gemm6kernel13GemmUniversalIN4cute5tupleIJiiiiEEENS1_10collective13CollectiveMmaINS1_35MainloopSm100TmaUmmaWarpSpecializedILi6ELi2ELi4ENS5_IJNS4_1CILi1EEESB_SB_EEEEENS5_IJNSA_ILi64EEESE_SE_EEENS_10tfloat32_tENS5_IJlSB_lEEESG_SH_NS4_8TiledMMAINS4_8MMA_AtomIJNS4_17SM100_MMA_TF32_SSISG_SG_fLi64ELi64ELNS4_4UMMA5MajorE0ELSM_0ELNSL_7ScaleInE0ELSN_0EEEEEENS4_6LayoutISC_NS5_IJNSA_ILi0EEESR_SR_EEEEENS5_IJNS4_10UnderscoreESU_SU_EEEEENS4_13SM90_TMA_LOADENS4_14ComposedLayoutINS4_7SwizzleILi3ELi4ELi3EEENS4_18smem_ptr_flag_bitsILi32EEENSQ_INS5_IJNSA_ILi8EEENSA_ILi32EEEEEENS5_IJS14_SB_EEEEEEEvNS4_8identityESX_S18_vS19_EENS_8epilogue10collective18CollectiveEpilogueINS1B_23Sm100TmaWarpSpecializedILi3ELi2ELi16ELb1ELb0EEEJSF_NS5_IJNSQ_ISE_SB_EENSQ_IS14_SB_EEEEESG_SH_SG_SH_NS1B_6fusion15FusionCallbacksIS1F_NS1J_17LinearCombinationISG_fSG_fLNS_15FloatRoundStyleE2EEESF_S1I_JEEENS4_5SM1004TMEM4LOAD26SM100_TMEM_LOAD_16dp128b8xESX_S18_NS4_17SM75_U32x4_LDSM_NENS4_14SM90_TMA_STOREES18_NS4_17SM90_U32x4_STSM_NENS4_39AutoVectorizingCopyWithAssumedAlignmentILi128EEEEEEvvEEEEvNT_6ParamsE:
[----:B------:R-:W1:Y:S01]  /*0000*/  LDC R1, c[0x0][0x37c] ;  /* 0x0000df00ff017b82 */ /* 0x000e620000000800 */
[----:B------:R-:W2:Y:S01]  /*0010*/  S2R R79, SR_TID.X ;  /* 0x00000000004f7919 */ /* 0x000ea20000002100 */
[----:B------:R-:W3:Y:S01]  /*0020*/  LDCU.64 UR4, c[0x0][0x890] ;  /* 0x00011200ff0477ac */ /* 0x000ee20008000a00 */
[----:B------:R-:W-:Y:S02]  /*0030*/  PRMT R67, RZ, 0x7610, R67 ;  /* 0x00007610ff437816 */ /* 0x000fe40000000043 */
[----:B------:R-:W-:Y:S01]  /*0040*/  ELECT P5, URZ, PT ;  /* 0x0000000000ff782f */ /* 0x000fe200038a0000 */
[----:B------:R-:W4:Y:S01]  /*0050*/  LDCU.64 UR46, c[0x0][0x358] ;  /* 0x00006b00ff2e77ac */ /* 0x000f220008000a00 */
[----:B---3--:R-:W-:-:S04]  /*0060*/  UISETP.NE.U32.AND UP0, UPT, UR4, URZ, UPT ;  /* 0x000000ff0400728c */ /* 0x008fc8000bf05070 */
[----:B------:R-:W-:Y:S01]  /*0070*/  UISETP.NE.AND.EX UP0, UPT, UR5, URZ, UPT, UP0 ;  /* 0x000000ff0500728c */ /* 0x000fe2000bf05300 */
[----:B--2---:R-:W-:-:S05]  /*0080*/  SHF.R.U32.HI R73, RZ, 0x5, R79 ;  /* 0x00000005ff497819 */ /* 0x004fca000001164f */
[----:B------:R-:W2:Y:S02]  /*0090*/  SHFL.IDX PT, R0, R73, RZ, 0x1f ;  /* 0x00001fff49007589 */ /* 0x000ea400000e0000 */
[----:B--2---:R-:W-:Y:S01]  /*00a0*/  R2UR UR8, R0 ;  /* 0x00000000000872ca */ /* 0x004fe200000e0000 */
[----:B-1--4-:R-:W-:-:S14]  /*00b0*/  BRA.U UP0, `(.L_x_0) ;  /* 0x00000001002c7547 */ /* 0x012fdc000b800000 */
[----:B------:R-:W1:Y:S02]  /*00c0*/  LDCU.64 UR6, c[0x0][0x888] ;  /* 0x00011100ff0677ac */ /* 0x000e640008000a00 */
[----:B-1----:R-:W-:-:S04]  /*00d0*/  UISETP.NE.U32.AND UP0, UPT, UR6, URZ, UPT ;  /* 0x000000ff0600728c */ /* 0x002fc8000bf05070 */
[----:B------:R-:W-:-:S09]  /*00e0*/  UISETP.NE.AND.EX UP0, UPT, UR7, URZ, UPT, UP0 ;  /* 0x000000ff0700728c */ /* 0x000fd2000bf05300 */
[----:B------:R-:W-:Y:S05]  /*00f0*/  BRA.U !UP0, `(.L_x_1) ;  /* 0x0000000108107547 */ /* 0x000fea000b800000 */
[----:B------:R-:W1:Y:S02]  /*0100*/  LDC.64 R2, c[0x0][0x888] ;  /* 0x00022200ff027b82 */ /* 0x000e640000000a00 */
[----:B-1----:R1:W5:Y:S01]  /*0110*/  LDG.E R35, desc[UR46][R2.64] ;  /* 0x0000002e02237981 */ /* 0x002362000c1e1900 */
[----:B------:R-:W-:Y:S01]  /*0120*/  HFMA2 R67, -RZ, RZ, 0, 5.9604644775390625e-08 ;  /* 0x00000001ff437431 */ /* 0x000fe200000001ff */
[----:B------:R-:W-:Y:S05]  /*0130*/  BRA `(.L_x_0) ;  /* 0x00000000000c7947 */ /* 0x000fea0003800000 */
.L_x_1:
[----:B------:R-:W1:Y:S01]  /*0140*/  LDCU UR6, c[0x0][0x880] ;  /* 0x00011000ff0677ac */ /* 0x000e620008000800 */
[----:B------:R-:W-:Y:S01]  /*0150*/  HFMA2 R67, -RZ, RZ, 0, 5.9604644775390625e-08 ;  /* 0x00000001ff437431 */ /* 0x000fe200000001ff */
[----:B-1----:R-:W-:-:S07]  /*0160*/  MOV R35, UR6 ;  /* 0x0000000600237c02 */ /* 0x002fce0008000f00 */
.L_x_0:
[----:B------:R-:W2:Y:S02]  /*0170*/  LDCU.64 UR6, c[0x0][0x8b0] ;  /* 0x00011600ff0677ac */ /* 0x000ea40008000a00 */
[----:B--2---:R-:W-:-:S04]  /*0180*/  UISETP.NE.U32.AND UP0, UPT, UR6, URZ, UPT ;  /* 0x000000ff0600728c */ /* 0x004fc8000bf05070 */
[----:B------:R-:W-:-:S09]  /*0190*/  UISETP.NE.AND.EX UP0, UPT, UR7, URZ, UPT, UP0 ;  /* 0x000000ff0700728c */ /* 0x000fd2000bf05300 */
[----:B------:R-:W-:Y:S05]  /*01a0*/  BRA.U UP0, `(.L_x_2) ;  /* 0x0000000100247547 */ /* 0x000fea000b800000 */
[----:B------:R-:W2:Y:S02]  /*01b0*/  LDCU.64 UR6, c[0x0][0x8a8] ;  /* 0x00011500ff0677ac */ /* 0x000ea40008000a00 */
[----:B--2---:R-:W-:-:S04]  /*01c0*/  UISETP.NE.U32.AND UP0, UPT, UR6, URZ, UPT ;  /* 0x000000ff0600728c */ /* 0x004fc8000bf05070 */
[----:B------:R-:W-:-:S09]  /*01d0*/  UISETP.NE.AND.EX UP0, UPT, UR7, URZ, UPT, UP0 ;  /* 0x000000ff0700728c */ /* 0x000fd2000bf05300 */
[----:B------:R-:W-:Y:S05]  /*01e0*/  BRA.U !UP0, `(.L_x_3) ;  /* 0x00000001080c7547 */ /* 0x000fea000b800000 */
[----:B-1----:R-:W1:Y:S02]  /*01f0*/  LDC.64 R2, c[0x0][0x8a8] ;  /* 0x00022a00ff027b82 */ /* 0x002e640000000a00 */
[----:B-1----:R2:W5:Y:S01]  /*0200*/  LDG.E R33, desc[UR46][R2.64] ;  /* 0x0000002e02217981 */ /* 0x002562000c1e1900 */
[----:B------:R-:W-:Y:S05]  /*0210*/  BRA `(.L_x_2) ;  /* 0x0000000000087947 */ /* 0x000fea0003800000 */
.L_x_3:
[----:B------:R-:W2:Y:S02]  /*0220*/  LDCU UR6, c[0x0][0x8a0] ;  /* 0x00011400ff0677ac */ /* 0x000ea40008000800 */
[----:B--2---:R-:W-:Y:S02]  /*0230*/  MOV R33, UR6 ;  /* 0x0000000600217c02 */ /* 0x004fe40008000f00 */
.L_x_2:
[----:B------:R-:W-:Y:S01]  /*0240*/  IMAD.U32 R0, RZ, RZ, UR8 ;  /* 0x00000008ff007e24 */ /* 0x000fe2000f8e00ff */
[----:B------:R-:W-:Y:S04]  /*0250*/  BSSY.RECONVERGENT B0, `(.L_x_4) ;  /* 0x000000c000007945 */ /* 0x000fe80003800200 */
[C---:B------:R-:W-:Y:S02]  /*0260*/  ISETP.NE.OR P1, PT, R0.reuse, 0x1, !P5 ;  /* 0x000000010000780c */ /* 0x040fe40006f25670 */
[----:B------:R-:W-:-:S11]  /*0270*/  ISETP.NE.OR P0, PT, R0, 0x3, !P5 ;  /* 0x000000030000780c */ /* 0x000fd60006f05670 */
[----:B------:R-:W-:Y:S05]  /*0280*/  @P1 BRA `(.L_x_5) ;  /* 0x0000000000201947 */ /* 0x000fea0003800000 */
[----:B------:R-:W3:Y:S02]  /*0290*/  LDCU.64 UR6, c[0x0][0x348] ;  /* 0x00006900ff0677ac */ /* 0x000ee40008000a00 */
[----:B---3--:R-:W-:Y:S02]  /*02a0*/  UIADD3 UR10, UP1, UPT, UR6, 0x80, URZ ;  /* 0x00000080060a7890 */ /* 0x008fe4000ff3e0ff */
[----:B------:R-:W-:Y:S02]  /*02b0*/  UIADD3 UR6, UP0, UPT, UR6, 0x180, URZ ;  /* 0x0000018006067890 */ /* 0x000fe4000ff1e0ff */
[----:B------:R-:W-:Y:S02]  /*02c0*/  UIADD3.X UR11, UPT, UPT, URZ, UR7, URZ, UP1, !UPT ;  /* 0x00000007ff0b7290 */ /* 0x000fe40008ffe4ff */
[----:B------:R-:W-:-:S07]  /*02d0*/  UIADD3.X UR7, UPT, UPT, URZ, UR7, URZ, UP0, !UPT ;  /* 0x00000007ff077290 */ /* 0x000fce00087fe4ff */
[----:B------:R3:W-:Y:S02]  /*02e0*/  UTMACCTL.PF [UR10] ;  /* 0x000000000a0079b9 */ /* 0x0007e40008040000 */
[----:B------:R3:W-:Y:S02]  /*02f0*/  UTMACCTL.PF [UR6] ;  /* 0x00000000060079b9 */ /* 0x0007e40008040000 */
[----:B---3--:R-:W-:Y:S01]  /*0300*/  NOP ;  /* 0x0000000000007918 */ /* 0x008fe20000000000 */
.L_x_5:
[----:B------:R-:W-:Y:S05]  /*0310*/  BSYNC.RECONVERGENT B0 ;  /* 0x0000000000007941 */ /* 0x000fea0003800200 */
.L_x_4:
[----:B------:R-:W-:Y:S04]  /*0320*/  BSSY.RECONVERGENT B0, `(.L_x_6) ;  /* 0x000000a000007945 */ /* 0x000fe80003800200 */
        /* <DEDUP_REMOVED lines=9> */
.L_x_7:
[----:B------:R-:W-:Y:S05]  /*03c0*/  BSYNC.RECONVERGENT B0 ;  /* 0x0000000000007941 */ /* 0x000fea0003800200 */
.L_x_6:
[----:B------:R-:W3:Y:S01]  /*03d0*/  LDCU.64 UR6, c[0x0][0x888] ;  /* 0x00011100ff0677ac */ /* 0x000ee20008000a00 */
[----:B------:R-:W-:Y:S02]  /*03e0*/  UISETP.EQ.U32.AND UP1, UPT, UR4, URZ, UPT ;  /* 0x000000ff0400728c */ /* 0x000fe4000bf22070 */
[----:B------:R-:W-:Y:S02]  /*03f0*/  UPLOP3.LUT UP2, UPT, UPT, UPT, UPT, 0x80, 0x8 ;  /* 0x000000000008789c */ /* 0x000fe40003f4f070 */
[----:B---3--:R-:W-:-:S04]  /*0400*/  UISETP.NE.U32.AND UP0, UPT, UR6, URZ, UPT ;  /* 0x000000ff0600728c */ /* 0x008fc8000bf05070 */
[----:B------:R-:W-:-:S04]  /*0410*/  UISETP.NE.AND.EX UP0, UPT, UR7, URZ, UPT, UP0 ;  /* 0x000000ff0700728c */ /* 0x000fc8000bf05300 */
[----:B------:R-:W-:-:S04]  /*0420*/  UISETP.EQ.OR.EX UP3, UPT, UR5, URZ, !UP0, UP1 ;  /* 0x000000ff0500728c */ /* 0x000fc8000c762710 */
[----:B------:R-:W-:-:S05]  /*0430*/  UP2UR UR53, UPR, URZ, 0x8 ;  /* 0x00000008ff357883 */ /* 0x000fca0008000000 */
[----:B------:R-:W-:Y:S07]  /*0440*/  BRA.U !UP3, `(.L_x_8) ;  /* 0x000000010b207547 */ /* 0x000fee000b800000 */
[----:B------:R-:W-:Y:S01]  /*0450*/  UISETP.NE.U32.AND UP2, UPT, UR4, URZ, UPT ;  /* 0x000000ff0400728c */ /* 0x000fe2000bf45070 */
[----:B-----5:R-:W-:Y:S01]  /*0460*/  FSETP.NEU.AND P0, PT, R35, RZ, PT ;  /* 0x000000ff2300720b */ /* 0x020fe20003f0d000 */
[----:B------:R-:W-:Y:S02]  /*0470*/  USEL UR4, URZ, 0xffffffff, UP0 ;  /* 0xffffffffff047887 */ /* 0x000fe40008000000 */
[----:B------:R-:W-:-:S10]  /*0480*/  UISETP.NE.AND.EX UP2, UPT, UR5, URZ, UPT, UP2 ;  /* 0x000000ff0500728c */ /* 0x000fd4000bf45320 */
[----:B------:R-:W-:Y:S01]  /*0490*/  VOTEU.ANY UP1, P0 ;  /* 0x0000000000ff7886 */ /* 0x000fe20000020100 */
[----:B------:R-:W-:-:S04]  /*04a0*/  @!UP2 USEL UR4, URZ, 0xffffffff, UP1 ;  /* 0xffffffffff04a887 */ /* 0x000fc80008800000 */
[----:B------:R-:W-:-:S04]  /*04b0*/  ULOP3.LUT UR4, UR4, 0x1, URZ, 0xc0, !UPT ;  /* 0x0000000104047892 */ /* 0x000fc8000f8ec0ff */
[----:B------:R-:W-:-:S11]  /*04c0*/  UISETP.NE.U32.AND UP2, UPT, UR4, 0x1, UPT ;  /* 0x000000010400788c */ /* 0x000fd6000bf45070 */
.L_x_8:
[----:B-12---:R-:W1:Y:S01]  /*04d0*/  SHFL.IDX PT, R2, R73, RZ, 0x1f ;  /* 0x00001fff49027589 */ /* 0x006e6200000e0000 */
[----:B------:R-:W-:-:S04]  /*04e0*/  UISETP.NE.AND UP1, UPT, UR8, 0x2, UPT ;  /* 0x000000020800788c */ /* 0x000fc8000bf25270 */
[----:B------:R-:W-:Y:S01]  /*04f0*/  USEL UR6, URZ, 0x1, UP1 ;  /* 0x00000001ff067887 */ /* 0x000fe20008800000 */
[----:B-1----:R-:W-:-:S13]  /*0500*/  ISETP.NE.AND P0, PT, R2, RZ, PT ;  /* 0x000000ff0200720c */ /* 0x002fda0003f05270 */
[----:B------:R-:W-:Y:S05]  /*0510*/  @P0 BRA `(.L_x_9) ;  /* 0x0000000000580947 */ /* 0x000fea0003800000 */
[----:B------:R-:W1:Y:S01]  /*0520*/  S2UR UR5, SR_CgaCtaId ;  /* 0x00000000000579c3 */ /* 0x000e620000008800 */
[----:B------:R-:W-:Y:S01]  /*0530*/  UMOV UR7, 0x400 ;  /* 0x0000040000077882 */ /* 0x000fe20000000000 */
[----:B------:R-:W-:Y:S01]  /*0540*/  UMOV UR4, 0x1 ;  /* 0x0000000100047882 */ /* 0x000fe20000000000 */
[----:B------:R-:W-:Y:S01]  /*0550*/  ELECT P0, URZ, PT ;  /* 0x0000000000ff782f */ /* 0x000fe20003800000 */
[----:B------:R-:W-:-:S04]  /*0560*/  UIADD3 UR10, UPT, UPT, -UR4, 0x100000, URZ ;  /* 0x00100000040a7890 */ /* 0x000fc8000fffe1ff */
[----:B------:R-:W-:Y:S02]  /*0570*/  USHF.L.U32 UR11, UR10, 0xb, URZ ;  /* 0x0000000b0a0b7899 */ /* 0x000fe400080006ff */
[----:B------:R-:W-:Y:S02]  /*0580*/  USHF.L.U32 UR10, UR10, 0x1, URZ ;  /* 0x000000010a0a7899 */ /* 0x000fe400080006ff */
[----:B-1----:R-:W-:Y:S01]  /*0590*/  ULEA UR5, UR5, UR7, 0x18 ;  /* 0x0000000705057291 */ /* 0x002fe2000f8ec0ff */
[----:B------:R-:W1:Y:S11]  /*05a0*/  FENCE.VIEW.ASYNC.S ;  /* 0x00000000000073c6 */ /* 0x000e760000000000 */
[----:B-1----:R1:W2:Y:S01]  /*05b0*/  SYNCS.EXCH.64 URZ, [UR5], UR10 ;  /* 0x0000000a05ff75b2 */ /* 0x0022a20008000100 */
[----:B------:R1:W3:Y:S01]  /*05c0*/  SYNCS.EXCH.64 URZ, [UR5+0x30], UR10 ;  /* 0x0000300a05ff75b2 */ /* 0x0002e20008000100 */
[----:B------:R1:W4:Y:S01]  /*05d0*/  SYNCS.EXCH.64 URZ, [UR5+0x8], UR10 ;  /* 0x0000080a05ff75b2 */ /* 0x0003220008000100 */
[----:B------:R1:W1:Y:S01]  /*05e0*/  SYNCS.EXCH.64 URZ, [UR5+0x38], UR10 ;  /* 0x0000380a05ff75b2 */ /* 0x0002620008000100 */
        /* <DEDUP_REMOVED lines=8> */
[----:B------:R-:W-:Y:S01]  /*0670*/  NOP ;  /* 0x0000000000007918 */ /* 0x000fe20000000000 */
.L_x_9:
[----:B------:R-:W2:Y:S01]  /*0680*/  SHFL.IDX PT, R2, R73, RZ, 0x1f ;  /* 0x00001fff49027589 */ /* 0x000ea200000e0000 */
[----:B------:R-:W-:Y:S01]  /*0690*/  NOP ;  /* 0x0000000000007918 */ /* 0x000fe20000000000 */
[----:B--2---:R-:W-:-:S13]  /*06a0*/  ISETP.NE.AND P0, PT, R2, 0x1, PT ;  /* 0x000000010200780c */ /* 0x004fda0003f05270 */
[----:B------:R-:W-:Y:S05]  /*06b0*/  @P0 BRA `(.L_x_10) ;  /* 0x0000000000500947 */ /* 0x000fea0003800000 */
[----:B------:R-:W2:Y:S01]  /*06c0*/  S2UR UR7, SR_CgaCtaId ;  /* 0x00000000000779c3 */ /* 0x000ea20000008800 */
[----:B------:R-:W-:Y:S01]  /*06d0*/  UMOV UR9, 0x400 ;  /* 0x0000040000097882 */ /* 0x000fe20000000000 */
[----:B-1----:R-:W-:Y:S01]  /*06e0*/  UMOV UR5, 0x20 ;  /* 0x0000002000057882 */ /* 0x002fe20000000000 */
[----:B------:R-:W-:Y:S01]  /*06f0*/  UMOV UR4, 0x80 ;  /* 0x0000008000047882 */ /* 0x000fe20000000000 */
[----:B------:R-:W-:-:S04]  /*0700*/  UIADD3 UR10, UPT, UPT, -UR5, 0x100000, URZ ;  /* 0x00100000050a7890 */ /* 0x000fc8000fffe1ff */
[----:B------:R-:W-:Y:S02]  /*0710*/  USHF.L.U32 UR11, UR10, 0xb, URZ ;  /* 0x0000000b0a0b7899 */ /* 0x000fe400080006ff */
[----:B------:R-:W-:Y:S02]  /*0720*/  USHF.L.U32 UR10, UR10, 0x1, URZ ;  /* 0x000000010a0a7899 */ /* 0x000fe400080006ff */
[----:B------:R-:W-:-:S04]  /*0730*/  UIADD3 UR4, UPT, UPT, -UR4, 0x100000, URZ ;  /* 0x0010000004047890 */ /* 0x000fc8000fffe1ff */
[----:B------:R-:W-:Y:S02]  /*0740*/  USHF.L.U32 UR5, UR4, 0xb, URZ ;  /* 0x0000000b04057899 */ /* 0x000fe400080006ff */
[----:B------:R-:W-:Y:S01]  /*0750*/  USHF.L.U32 UR4, UR4, 0x1, URZ ;  /* 0x0000000104047899 */ /* 0x000fe200080006ff */
[----:B------:R-:W-:Y:S01]  /*0760*/  ELECT P0, URZ, PT ;  /* 0x0000000000ff782f */ /* 0x000fe20003800000 */
[----:B--2---:R-:W-:Y:S01]  /*0770*/  ULEA UR7, UR7, UR9, 0x18 ;  /* 0x0000000907077291 */ /* 0x004fe2000f8ec0ff */
[----:B------:R-:W1:Y:S11]  /*0780*/  FENCE.VIEW.ASYNC.S ;  /* 0x00000000000073c6 */ /* 0x000e760000000000 */
[----:B-1----:R2:W1:Y:S01]  /*0790*/  SYNCS.EXCH.64 URZ, [UR7+0x60], UR10 ;  /* 0x0000600a07ff75b2 */ /* 0x0024620008000100 */
[----:B------:R2:W1:Y:S01]  /*07a0*/  SYNCS.EXCH.64 URZ, [UR7+0x78], UR4 ;  /* 0x0000780407ff75b2 */ /* 0x0004620008000100 */
[----:B------:R2:W1:Y:S01]  /*07b0*/  SYNCS.EXCH.64 URZ, [UR7+0x68], UR10 ;  /* 0x0000680a07ff75b2 */ /* 0x0004620008000100 */
[----:B------:R2:W1:Y:S01]  /*07c0*/  SYNCS.EXCH.64 URZ, [UR7+0x80], UR4 ;  /* 0x0000800407ff75b2 */ /* 0x0004620008000100 */
[----:B------:R2:W1:Y:S01]  /*07d0*/  SYNCS.EXCH.64 URZ, [UR7+0x70], UR10 ;  /* 0x0000700a07ff75b2 */ /* 0x0004620008000100 */
[----:B------:R2:W1:Y:S02]  /*07e0*/  SYNCS.EXCH.64 URZ, [UR7+0x88], UR4 ;  /* 0x0000880407ff75b2 */ /* 0x0004640008000100 */
[----:B--2---:R-:W-:Y:S01]  /*07f0*/  NOP ;  /* 0x0000000000007918 */ /* 0x004fe20000000000 */
.L_x_10:
[----:B------:R-:W2:Y:S01]  /*0800*/  SHFL.IDX PT, R2, R73, RZ, 0x1f ;  /* 0x00001fff49027589 */ /* 0x000ea200000e0000 */
[----:B------:R-:W-:Y:S01]  /*0810*/  NOP ;  /* 0x0000000000007918 */ /* 0x000fe20000000000 */
[----:B--2---:R-:W-:-:S13]  /*0820*/  ISETP.NE.AND P0, PT, R2, 0x3, PT ;  /* 0x000000030200780c */ /* 0x004fda0003f05270 */
[----:B------:R-:W-:Y:S05]  /*0830*/  @P0 BRA `(.L_x_11) ;  /* 0x0000000000300947 */ /* 0x000fea0003800000 */
[----:B-1----:R-:W1:Y:S01]  /*0840*/  S2UR UR5, SR_CgaCtaId ;  /* 0x00000000000579c3 */ /* 0x002e620000008800 */
        /* <DEDUP_REMOVED lines=8> */
[----:B-1----:R2:W1:Y:S01]  /*08d0*/  SYNCS.EXCH.64 URZ, [UR5+0x90], UR10 ;  /* 0x0000900a05ff75b2 */ /* 0x0024620008000100 */
[----:B------:R2:W1:Y:S02]  /*08e0*/  SYNCS.EXCH.64 URZ, [UR5+0x98], UR10 ;  /* 0x0000980a05ff75b2 */ /* 0x0004640008000100 */
[----:B--2---:R-:W-:Y:S01]  /*08f0*/  NOP ;  /* 0x0000000000007918 */ /* 0x004fe20000000000 */
.L_x_11:
[----:B------:R-:W2:Y:S01]  /*0900*/  SHFL.IDX PT, R2, R73, RZ, 0x1f ;  /* 0x00001fff49027589 */ /* 0x000ea200000e0000 */
[----:B------:R-:W-:Y:S01]  /*0910*/  NOP ;  /* 0x0000000000007918 */ /* 0x000fe20000000000 */
[----:B--2---:R-:W-:-:S13]  /*0920*/  ISETP.NE.AND P0, PT, R2, 0x4, PT ;  /* 0x000000040200780c */ /* 0x004fda0003f05270 */
[----:B------:R-:W-:Y:S05]  /*0930*/  @P0 BRA `(.L_x_12) ;  /* 0x00000000004c0947 */ /* 0x000fea0003800000 */
[----:B-1----:R-:W1:Y:S01]  /*0940*/  S2UR UR5, SR_CgaCtaId ;  /* 0x00000000000579c3 */ /* 0x002e620000008800 */
[----:B------:R-:W-:Y:S01]  /*0950*/  UMOV UR9, 0x100 ;  /* 0x0000010000097882 */ /* 0x000fe20000000000 */
[----:B------:R-:W-:Y:S01]  /*0960*/  UMOV UR7, 0x400 ;  /* 0x0000040000077882 */ /* 0x000fe20000000000 */
[----:B------:R-:W-:Y:S01]  /*0970*/  USEL UR9, UR9, 0xe0, UP2 ;  /* 0x000000e009097887 */ /* 0x000fe20009000000 */
[----:B------:R-:W-:Y:S01]  /*0980*/  UMOV UR4, 0x1 ;  /* 0x0000000100047882 */ /* 0x000fe20000000000 */
[----:B------:R-:W-:Y:S01]  /*0990*/  ELECT P0, URZ, PT ;  /* 0x0000000000ff782f */ /* 0x000fe20003800000 */
[----:B------:R-:W-:-:S04]  /*09a0*/  UIADD3 UR10, UPT, UPT, -UR4, 0x100000, URZ ;  /* 0x00100000040a7890 */ /* 0x000fc8000fffe1ff */
[----:B------:R-:W-:Y:S02]  /*09b0*/  USHF.L.U32 UR11, UR10, 0xb, URZ ;  /* 0x0000000b0a0b7899 */ /* 0x000fe400080006ff */
[----:B------:R-:W-:Y:S02]  /*09c0*/  USHF.L.U32 UR10, UR10, 0x1, URZ ;  /* 0x000000010a0a7899 */ /* 0x000fe400080006ff */
[----:B------:R-:W-:-:S04]  /*09d0*/  UIADD3 UR12, UPT, UPT, -UR9, 0x100000, URZ ;  /* 0x00100000090c7890 */ /* 0x000fc8000fffe1ff */
[----:B------:R-:W-:Y:S02]  /*09e0*/  USHF.L.U32 UR13, UR12, 0xb, URZ ;  /* 0x0000000b0c0d7899 */ /* 0x000fe400080006ff */
[----:B------:R-:W-:Y:S02]  /*09f0*/  USHF.L.U32 UR12, UR12, 0x1, URZ ;  /* 0x000000010c0c7899 */ /* 0x000fe400080006ff */
[----:B-1----:R-:W-:Y:S01]  /*0a00*/  ULEA UR5, UR5, UR7, 0x18 ;  /* 0x0000000705057291 */ /* 0x002fe2000f8ec0ff */
[----:B------:R-:W1:Y:S11]  /*0a10*/  FENCE.VIEW.ASYNC.S ;  /* 0x00000000000073c6 */ /* 0x000e760000000000 */
[----:B-1----:R2:W1:Y:S01]  /*0a20*/  SYNCS.EXCH.64 URZ, [UR5+0xa0], UR10 ;  /* 0x0000a00a05ff75b2 */ /* 0x0024620008000100 */
[----:B------:R2:W1:Y:S01]  /*0a30*/  SYNCS.EXCH.64 URZ, [UR5+0xb0], UR12 ;  /* 0x0000b00c05ff75b2 */ /* 0x0004620008000100 */
[----:B------:R2:W1:Y:S01]  /*0a40*/  SYNCS.EXCH.64 URZ, [UR5+0xa8], UR10 ;  /* 0x0000a80a05ff75b2 */ /* 0x0004620008000100 */
[----:B------:R2:W1:Y:S02]  /*0a50*/  SYNCS.EXCH.64 URZ, [UR5+0xb8], UR12 ;  /* 0x0000b80c05ff75b2 */ /* 0x0004640008000100 */
[----:B--2---:R-:W-:Y:S01]  /*0a60*/  NOP ;  /* 0x0000000000007918 */ /* 0x004fe20000000000 */
.L_x_12:
        /* <DEDUP_REMOVED lines=22> */
[----:B------:R2:W1:Y:S01]  /*0bd0*/  SYNCS.EXCH.64 URZ, [UR7+0xf0], UR4 ;  /* 0x0000f00407ff75b2 */ /* 0x0004620008000100 */
[----:B------:R2:W1:Y:S01]  /*0be0*/  SYNCS.EXCH.64 URZ, [UR7+0xd8], UR10 ;  /* 0x0000d80a07ff75b2 */ /* 0x0004620008000100 */
[----:B------:R2:W1:Y:S02]  /*0bf0*/  SYNCS.EXCH.64 URZ, [UR7+0xf8], UR4 ;  /* 0x0000f80407ff75b2 */ /* 0x0004640008000100 */
[----:B--2---:R-:W-:Y:S01]  /*0c00*/  NOP ;  /* 0x0000000000007918 */ /* 0x004fe20000000000 */
.L_x_13:
        /* <DEDUP_REMOVED lines=18> */
.L_x_14:
[----:B-1----:R-:W1:Y:S01]  /*0d30*/  S2UR UR5, SR_CTAID.X ;  /* 0x00000000000579c3 */ /* 0x002e620000002500 */
[----:B------:R-:W-:-:S05]  /*0d40*/  CS2R.32 R68, SR_CgaSize ;  /* 0x0000000000447805 */ /* 0x000fca0000008a00 */
[----:B------:R-:W-:-:S05]  /*0d50*/  IMAD R68, R68, -0xa0, RZ ;  /* 0xffffff6044447824 */ /* 0x000fca00078e02ff */
[----:B------:R-:W-:-:S14]  /*0d60*/  R2UR UR9, R68 ;  /* 0x00000000440972ca */ /* 0x000fdc00000e0000 */
[----:B------:R-:W2:Y:S01]  /*0d70*/  LDCU UR9, c[0x0][UR9+0x2b0] ;  /* 0x00005600090977ac */ /* 0x000ea20008000800 */
[----:B------:R-:W-:Y:S01]  /*0d80*/  NOP ;  /* 0x0000000000007918 */ /* 0x000fe20000000000 */
[----:B------:R-:W-:-:S05]  /*0d90*/  CS2R.32 R68, SR_CgaSize ;  /* 0x0000000000447805 */ /* 0x000fca0000008a00 */
[----:B------:R-:W-:-:S05]  /*0da0*/  IMAD R68, R68, -0xa0, RZ ;  /* 0xffffff6044447824 */ /* 0x000fca00078e02ff */
[----:B------:R-:W-:-:S14]  /*0db0*/  R2UR UR7, R68 ;  /* 0x00000000440772ca */ /* 0x000fdc00000e0000 */
[----:B------:R-:W3:Y:S01]  /*0dc0*/  LDCU UR7, c[0x0][UR7+0x2b4] ;  /* 0x00005680070777ac */ /* 0x000ee20008000800 */
[----:B------:R-:W4:Y:S08]  /*0dd0*/  S2UR UR4, SR_CTAID.Y ;  /* 0x00000000000479c3 */ /* 0x000f300000002600 */
[----:B------:R-:W3:Y:S01]  /*0de0*/  LDC R9, c[0x0][0xb24] ;  /* 0x0002c900ff097b82 */ /* 0x000ee20000000800 */
[----:B-1----:R-:W-:-:S02]  /*0df0*/  I2FP.F32.U32 R4, UR5 ;  /* 0x0000000500047c45 */ /* 0x002fc40008201000 */
[----:B------:R-:W-:-:S05]  /*0e00*/  CS2R.32 R5, SR_CgaSize ;  /* 0x0000000000057805 */ /* 0x000fca0000008a00 */
[----:B------:R-:W-:-:S06]  /*0e10*/  IMAD R5, R5, -0xa0, RZ ;  /* 0xffffff6005057824 */ /* 0x000fcc00078e02ff */
[----:B------:R-:W1:Y:S01]  /*0e20*/  LDC R5, c[0x0][R5+0x2a0] ;  /* 0x0000a80005057b82 */ /* 0x000e620000000800 */
[----:B------:R-:W-:Y:S01]  /*0e30*/  MOV R21, UR5 ;  /* 0x0000000500157c02 */ /* 0x000fe20008000f00 */
[----:B--2---:R-:W-:Y:S01]  /*0e40*/  FMUL R4, R4, UR9 ;  /* 0x0000000904047c20 */ /* 0x004fe20008400000 */
[----:B----4-:R-:W-:Y:S02]  /*0e50*/  I2FP.F32.U32 R2, UR4 ;  /* 0x0000000400027c45 */ /* 0x010fe40008201000 */
[----:B------:R-:W-:-:S05]  /*0e60*/  CS2R.32 R3, SR_CgaSize ;  /* 0x0000000000037805 */ /* 0x000fca0000008a00 */
[----:B------:R-:W-:-:S06]  /*0e70*/  IMAD R3, R3, -0xa0, RZ ;  /* 0xffffff6003037824 */ /* 0x000fcc00078e02ff */
[----:B------:R-:W2:Y:S01]  /*0e80*/  LDC R3, c[0x0][R3+0x2a4] ;  /* 0x0000a90003037b82 */ /* 0x000ea20000000800 */
[----:B------:R-:W4:Y:S01]  /*0e90*/  F2I.U32.TRUNC.NTZ R68, R4 ;  /* 0x0000000400447305 */ /* 0x000f22000020f000 */
[----:B------:R-:W-:Y:S01]  /*0ea0*/  MOV R20, UR4 ;  /* 0x0000000400147c02 */ /* 0x000fe20008000f00 */
[----:B---3--:R-:W-:-:S05]  /*0eb0*/  FMUL R2, R2, UR7 ;  /* 0x0000000702027c20 */ /* 0x008fca0008400000 */
[----:B------:R-:W-:Y:S01]  /*0ec0*/  BAR.SYNC.DEFER_BLOCKING 0x0 ;  /* 0x0000000000007b1d */ /* 0x000fe20000010000 */
[----:B------:R-:W-:-:S05]  /*0ed0*/  ISETP.GE.AND P0, PT, R9, 0x1, PT ;  /* 0x000000010900780c */ /* 0x000fca0003f06270 */
[----:B------:R-:W3:Y:S02]  /*0ee0*/  F2I.U32.TRUNC.NTZ R66, R2 ;  /* 0x0000000200427305 */ /* 0x000ee4000020f000 */
[----:B------:R-:W2:Y:S01]  /*0ef0*/  S2UR UR36, SR_CTAID.Z ;  /* 0x00000000002479c3 */ /* 0x000ea20000002700 */
[----:B----4-:R-:W-:-:S05]  /*0f00*/  IADD3 R68, PT, PT, -R68, RZ, RZ ;  /* 0x000000ff44447210 */ /* 0x010fca0007ffe1ff */
[----:B-1----:R-:W-:Y:S01]  /*0f10*/  IMAD R68, R5, R68, UR5 ;  /* 0x0000000505447e24 */ /* 0x002fe2000f8e0244 */
[----:B---3--:R-:W-:-:S05]  /*0f20*/  IADD3 R66, PT, PT, -R66, RZ, RZ ;  /* 0x000000ff42427210 */ /* 0x008fca0007ffe1ff */
[----:B--2---:R-:W-:Y:S01]  /*0f30*/  IMAD R66, R3, R66, UR4 ;  /* 0x0000000403427e24 */ /* 0x004fe2000f8e0242 */
[----:B------:R-:W-:Y:S06]  /*0f40*/  @!P0 BRA `(.L_x_15) ;  /* 0x0000000000b88947 */ /* 0x000fec0003800000 */
[----:B------:R-:W1:Y:S01]  /*0f50*/  LDC.64 R4, c[0x0][0xb18] ;  /* 0x0002c600ff047b82 */ /* 0x000e620000000a00 */
[----:B------:R-:W-:-:S07]  /*0f60*/  ISETP.NE.AND P0, PT, R9, 0x1, PT ;  /* 0x000000010900780c */ /* 0x000fce0003f05270 */
[----:B------:R-:W2:Y:S08]  /*0f70*/  LDC R10, c[0x0][0xb0c] ;  /* 0x0002c300ff0a7b82 */ /* 0x000eb00000000800 */
[----:B------:R-:W3:Y:S08]  /*0f80*/  LDC R11, c[0x0][0x370] ;  /* 0x0000dc00ff0b7b82 */ /* 0x000ef00000000800 */
[----:B------:R-:W4:Y:S01]  /*0f90*/  LDC R12, c[0x0][0x374] ;  /* 0x0000dd00ff0c7b82 */ /* 0x000f220000000800 */
[----:B-1----:R-:W-:-:S07]  /*0fa0*/  ISETP.NE.AND P1, PT, R4, 0x1, PT ;  /* 0x000000010400780c */ /* 0x002fce0003f25270 */
[----:B------:R-:W3:Y:S01]  /*0fb0*/  LDC.64 R6, c[0x0][0xb10] ;  /* 0x0002c400ff067b82 */ /* 0x000ee20000000a00 */
[----:B--2---:R-:W-:-:S07]  /*0fc0*/  ISETP.NE.AND P2, PT, R10, 0x1, PT ;  /* 0x000000010a00780c */ /* 0x004fce0003f45270 */
[----:B------:R-:W1:Y:S08]  /*0fd0*/  LDC R8, c[0x0][0xb20] ;  /* 0x0002c800ff087b82 */ /* 0x000e700000000800 */
[----:B------:R-:W2:Y:S01]  /*0fe0*/  LDC.64 R2, c[0x0][0xb28] ;  /* 0x0002ca00ff027b82 */ /* 0x000ea20000000a00 */
[----:B----4-:R-:W-:-:S04]  /*0ff0*/  IMAD.HI.U32 R13, R12, R5, RZ ;  /* 0x000000050c0d7227 */ /* 0x010fc800078e00ff */
[----:B------:R-:W-:-:S04]  /*1000*/  IMAD.HI.U32 R5, R20, R5, RZ ;  /* 0x0000000514057227 */ /* 0x000fc800078e00ff */
[----:B---3--:R-:W-:-:S04]  /*1010*/  IMAD.HI.U32 R14, R11, R6, RZ ;  /* 0x000000060b0e7227 */ /* 0x008fc800078e00ff */
[C---:B------:R-:W-:Y:S01]  /*1020*/  IMAD.HI.U32 R16, R21.reuse, R6, RZ ;  /* 0x0000000615107227 */ /* 0x040fe200078e00ff */
[-C--:B------:R-:W-:Y:S02]  /*1030*/  @P2 SHF.R.U32.HI R11, RZ, R7.reuse, R14 ;  /* 0x00000007ff0b2219 */ /* 0x080fe4000001160e */
[-C--:B-1----:R-:W-:Y:S02]  /*1040*/  @P1 SHF.R.U32.HI R12, RZ, R8.reuse, R13 ;  /* 0x00000008ff0c1219 */ /* 0x082fe4000001160d */
[----:B------:R-:W-:Y:S02]  /*1050*/  SHF.R.U32.HI R5, RZ, R8, R5 ;  /* 0x00000008ff057219 */ /* 0x000fe40000011605 */
[----:B------:R-:W-:Y:S02]  /*1060*/  SHF.R.U32.HI R16, RZ, R7, R16 ;  /* 0x00000007ff107219 */ /* 0x000fe40000011610 */
[----:B------:R-:W-:Y:S01]  /*1070*/  SEL R5, R20, R5, !P1 ;  /* 0x0000000514057207 */ /* 0x000fe20004800000 */
[----:B--2---:R-:W-:Y:S01]  /*1080*/  IMAD.HI.U32 R14, R12, R2, RZ ;  /* 0x000000020c0e7227 */ /* 0x004fe200078e00ff */
[----:B------:R-:W-:-:S02]  /*1090*/  SEL R7, R21, R16, !P2 ;  /* 0x0000001015077207 */ /* 0x000fc40005000000 */
[----:B------:R-:W-:Y:S01]  /*10a0*/  IADD3 R13, PT, PT, -R5, RZ, RZ ;  /* 0x000000ff050d7210 */ /* 0x000fe20007ffe1ff */
[----:B------:R-:W-:Y:S01]  /*10b0*/  IMAD.HI.U32 R6, R11, R2, RZ ;  /* 0x000000020b067227 */ /* 0x000fe200078e00ff */
[----:B------:R-:W-:-:S03]  /*10c0*/  @P0 SHF.R.U32.HI R12, RZ, R3, R14 ;  /* 0x00000003ff0c0219 */ /* 0x000fc6000001160e */
[----:B------:R-:W-:Y:S01]  /*10d0*/  IMAD R13, R4, R13, R20 ;  /* 0x0000000d040d7224 */ /* 0x000fe200078e0214 */
[----:B------:R-:W-:Y:S01]  /*10e0*/  @P0 SHF.R.U32.HI R11, RZ, R3, R6 ;  /* 0x00000003ff0b0219 */ /* 0x000fe20000011606 */
[----:B------:R-:W-:-:S04]  /*10f0*/  IMAD R12, R12, R9, RZ ;  /* 0x000000090c0c7224 */ /* 0x000fc800078e02ff */
[----:B------:R-:W-:Y:S01]  /*1100*/  IMAD R6, R11, R9, RZ ;  /* 0x000000090b067224 */ /* 0x000fe200078e02ff */
[----:B------:R-:W-:-:S04]  /*1110*/  ISETP.GE.AND P1, PT, R5, R12, PT ;  /* 0x0000000c0500720c */ /* 0x000fc80003f26270 */
[----:B------:R-:W-:Y:S01]  /*1120*/  ISETP.GE.OR P1, PT, R7, R6, P1 ;  /* 0x000000060700720c */ /* 0x000fe20000f26670 */
[----:B------:R-:W-:-:S05]  /*1130*/  IMAD.HI.U32 R6, R5, R2, RZ ;  /* 0x0000000205067227 */ /* 0x000fca00078e00ff */
[----:B------:R-:W-:-:S04]  /*1140*/  SHF.R.U32.HI R6, RZ, R3, R6 ;  /* 0x00000003ff067219 */ /* 0x000fc80000011606 */
[----:B------:R-:W-:-:S03]  /*1150*/  SEL R6, R5, R6, !P0 ;  /* 0x0000000605067207 */ /* 0x000fc60004000000 */
[----:B------:R-:W-:Y:S01]  /*1160*/  @!P1 IMAD.HI.U32 R8, R7, R2, RZ ;  /* 0x0000000207089227 */ /* 0x000fe200078e00ff */
[----:B------:R-:W-:-:S04]  /*1170*/  IADD3 R2, PT, PT, -R6, RZ, RZ ;  /* 0x000000ff06027210 */ /* 0x000fc80007ffe1ff */
[----:B------:R-:W-:Y:S01]  /*1180*/  @!P1 SHF.R.U32.HI R8, RZ, R3, R8 ;  /* 0x00000003ff089219 */ /* 0x000fe20000011608 */
[----:B------:R-:W-:-:S03]  /*1190*/  IMAD R2, R9, R2, R5 ;  /* 0x0000000209027224 */ /* 0x000fc600078e0205 */
[----:B------:R-:W-:-:S05]  /*11a0*/  @!P1 SEL R3, R7, R8, !P0 ;  /* 0x0000000807039207 */ /* 0x000fca0004000000 */
[--C-:B------:R-:W-:Y:S02]  /*11b0*/  @!P1 IMAD.IADD R6, R6, 0x1, -R3.reuse ;  /* 0x0000000106069824 */ /* 0x100fe400078e0a03 */
[----:B------:R-:W-:Y:S01]  /*11c0*/  @!P1 IMAD R3, R2, R11, R3 ;  /* 0x0000000b02039224 */ /* 0x000fe200078e0203 */
[----:B------:R-:W-:Y:S01]  /*11d0*/  IADD3 R2, PT, PT, -R7, RZ, RZ ;  /* 0x000000ff07027210 */ /* 0x000fe20007ffe1ff */
[----:B------:R-:W-:Y:S02]  /*11e0*/  @!P1 IMAD R5, R6, R9, R7 ;  /* 0x0000000906059224 */ /* 0x000fe400078e0207 */
[----:B------:R-:W-:Y:S02]  /*11f0*/  @!P1 IMAD.MOV.U32 R7, RZ, RZ, R3 ;  /* 0x000000ffff079224 */ /* 0x000fe400078e0003 */
[----:B------:R-:W-:Y:S02]  /*1200*/  IMAD R2, R10, R2, R21 ;  /* 0x000000020a027224 */ /* 0x000fe400078e0215 */
[----:B------:R-:W-:-:S02]  /*1210*/  IMAD R20, R5, R4, R13 ;  /* 0x0000000405147224 */ /* 0x000fc400078e020d */
[----:B------:R-:W-:Y:S02]  /*1220*/  IMAD R21, R7, R10, R2 ;  /* 0x0000000a07157224 */ /* 0x000fe400078e0202 */
.L_x_15:
[----:B------:R-:W1:Y:S01]  /*1230*/  LDCU UR4, c[0x0][0xb30] ;  /* 0x00016600ff0477ac */ /* 0x000e620008000800 */
[----:B------:R-:W2:Y:S08]  /*1240*/  S2UR UR37, SR_CgaCtaId ;  /* 0x00000000002579c3 */ /* 0x000eb00000008800 */
[----:B------:R-:W3:Y:S01]  /*1250*/  LDC R26, c[0x0][0xb24] ;  /* 0x0002c900ff1a7b82 */ /* 0x000ee20000000800 */
[----:B-1----:R-:W-:-:S09]  /*1260*/  UISETP.NE.AND UP1, UPT, UR4, 0x1, UPT ;  /* 0x000000010400788c */ /* 0x002fd2000bf25270 */
[----:B--2---:R-:W-:Y:S05]  /*1270*/  BRA.U UP1, `(.L_x_16) ;  /* 0x0000000101407547 */ /* 0x004fea000b800000 */
[----:B------:R-:W1:Y:S08]  /*1280*/  LDC.64 R4, c[0x0][0xb10] ;  /* 0x0002c400ff047b82 */ /* 0x000e700000000a00 */
[----:B------:R-:W2:Y:S08]  /*1290*/  LDC.64 R2, c[0x0][0xb18] ;  /* 0x0002c600ff027b82 */ /* 0x000eb00000000a00 */
[----:B------:R-:W4:Y:S08]  /*12a0*/  LDC R6, c[0x0][0xb20] ;  /* 0x0002c800ff067b82 */ /* 0x000f300000000800 */
[----:B------:R-:W3:Y:S01]  /*12b0*/  LDC R8, c[0x0][0xb0c] ;  /* 0x0002c300ff087b82 */ /* 0x000ee20000000800 */
[----:B-1----:R-:W-:-:S05]  /*12c0*/  IMAD.HI.U32 R4, R21, R4, RZ ;  /* 0x0000000415047227 */ /* 0x002fca00078e00ff */
[----:B------:R-:W-:Y:S01]  /*12d0*/  SHF.R.U32.HI R4, RZ, R5, R4 ;  /* 0x00000005ff047219 */ /* 0x000fe20000011604 */
[----:B--2---:R-:W-:Y:S01]  /*12e0*/  IMAD.HI.U32 R3, R20, R3, RZ ;  /* 0x0000000314037227 */ /* 0x004fe200078e00ff */
[----:B------:R-:W-:-:S04]  /*12f0*/  ISETP.NE.AND P0, PT, R2, 0x1, PT ;  /* 0x000000010200780c */ /* 0x000fc80003f05270 */
[----:B----4-:R-:W-:-:S04]  /*1300*/  SHF.R.U32.HI R3, RZ, R6, R3 ;  /* 0x00000006ff037219 */ /* 0x010fc80000011603 */
[----:B------:R-:W-:Y:S02]  /*1310*/  SEL R3, R20, R3, !P0 ;  /* 0x0000000314037207 */ /* 0x000fe40004000000 */
[----:B---3--:R-:W-:-:S04]  /*1320*/  ISETP.NE.AND P1, PT, R8, 0x1, PT ;  /* 0x000000010800780c */ /* 0x008fc80003f25270 */
[----:B------:R-:W-:-:S05]  /*1330*/  SEL R4, R21, R4, !P1 ;  /* 0x0000000415047207 */ /* 0x000fca0004800000 */
[----:B------:R-:W-:Y:S02]  /*1340*/  IMAD.IADD R5, R3, 0x1, -R4 ;  /* 0x0000000103057824 */ /* 0x000fe400078e0a04 */
[----:B------:R-:W-:Y:S02]  /*1350*/  IMAD.IADD R3, R4, 0x1, -R3 ;  /* 0x0000000104037824 */ /* 0x000fe400078e0a03 */
[----:B------:R-:W-:Y:S02]  /*1360*/  IMAD R21, R5, R8, R21 ;  /* 0x0000000805157224 */ /* 0x000fe400078e0215 */
[----:B------:R-:W-:-:S07]  /*1370*/  IMAD R20, R3, R2, R20 ;  /* 0x0000000203147224 */ /* 0x000fce00078e0214 */
.L_x_16:
[----:B------:R-:W-:Y:S01]  /*1380*/  BAR.SYNC.DEFER_BLOCKING 0x0 ;  /* 0x0000000000007b1d */ /* 0x000fe20000010000 */
[----:B------:R-:W-:Y:S01]  /*1390*/  UISETP.NE.AND UP1, UPT, UR8, 0x2, UPT ;  /* 0x000000020800788c */ /* 0x000fe2000bf25270 */
[----:B------:R-:W-:Y:S02]  /*13a0*/  ISETP.NE.OR P5, PT, R0, 0x2, !P5 ;  /* 0x000000020000780c */ /* 0x000fe40006fa5670 */
[----:B------:R-:W-:-:S06]  /*13b0*/  LOP3.LUT R2, R79, 0x1f, RZ, 0xc0, !PT ;  /* 0x0000001f4f027812 */ /* 0x000fcc00078ec0ff */
[----:B------:R-:W-:Y:S05]  /*13c0*/  BRA.U UP1, `(.L_x_17) ;  /* 0x0000001101f87547 */ /* 0x000fea000b800000 */
[----:B------:R-:W1:Y:S01]  /*13d0*/  LDCU UR13, c[0x0][0x38c] ;  /* 0x00007180ff0d77ac */ /* 0x000e620008000800 */
[----:B------:R-:W2:Y:S01]  /*13e0*/  LDC R9, c[0x0][0x370] ;  /* 0x0000dc00ff097b82 */ /* 0x000ea20000000800 */
[----:B------:R-:W-:Y:S01]  /*13f0*/  PLOP3.LUT P1, PT, PT, PT, UP2, 0x80, 0x8 ;  /* 0x000000000008781c */ /* 0x000fe20003f2f028 */
[----:B------:R-:W-:Y:S01]  /*1400*/  HFMA2 R12, -RZ, RZ, 0, 0 ;  /* 0x00000000ff0c7431 */ /* 0x000fe200000001ff */
[----:B------:R-:W-:Y:S01]  /*1410*/  ISETP.EQ.OR P4, PT, R2, RZ, P5 ;  /* 0x000000ff0200720c */ /* 0x000fe20002f82670 */
[----:B------:R-:W-:Y:S01]  /*1420*/  IMAD.MOV.U32 R15, RZ, RZ, 0x1 ;  /* 0x00000001ff0f7424 */ /* 0x000fe200078e00ff */
[----:B------:R-:W-:Y:S01]  /*1430*/  PLOP3.LUT P1, PT, P1, PT, PT, 0x8, 0x80 ;  /* 0x000000000080781c */ /* 0x000fe20000f2e170 */
[----:B------:R-:W-:Y:S01]  /*1440*/  IMAD.MOV.U32 R14, RZ, RZ, RZ ;  /* 0x000000ffff0e7224 */ /* 0x000fe200078e00ff */
[----:B------:R-:W-:Y:S01]  /*1450*/  MOV R8, 0x1 ;  /* 0x0000000100087802 */ /* 0x000fe20000000f00 */
[----:B------:R-:W4:Y:S01]  /*1460*/  LDC R0, c[0x0][0x374] ;  /* 0x0000dd00ff007b82 */ /* 0x000f220000000800 */
[----:B------:R-:W-:Y:S01]  /*1470*/  IMAD.MOV.U32 R10, RZ, RZ, RZ ;  /* 0x000000ffff0a7224 */ /* 0x000fe200078e00ff */
[----:B------:R-:W2:Y:S01]  /*1480*/  LDCU.64 UR22, c[0x0][0x348] ;  /* 0x00006900ff1677ac */ /* 0x000ea20008000a00 */
[----:B------:R-:W-:Y:S01]  /*1490*/  UMOV UR6, URZ ;  /* 0x000000ff00067c82 */ /* 0x000fe20008000000 */
[----:B-1----:R-:W-:-:S04]  /*14a0*/  UIADD3 UR5, UPT, UPT, UR13, 0x3f, URZ ;  /* 0x0000003f0d057890 */ /* 0x002fc8000fffe0ff */
[----:B------:R-:W-:-:S04]  /*14b0*/  USHF.R.S32.HI UR4, URZ, 0x1f, UR5 ;  /* 0x0000001fff047899 */ /* 0x000fc80008011405 */
[----:B------:R-:W-:-:S04]  /*14c0*/  ULEA.HI UR4, UR4, UR5, URZ, 0x6 ;  /* 0x0000000504047291 */ /* 0x000fc8000f8f30ff */
[----:B------:R-:W-:Y:S02]  /*14d0*/  USHF.R.S32.HI UR15, URZ, 0x6, UR4 ;  /* 0x00000006ff0f7899 */ /* 0x000fe40008011404 */
[----:B------:R-:W-:Y:S02]  /*14e0*/  UIADD3 UR4, UPT, UPT, UR13, -0x1, URZ ;  /* 0xffffffff0d047890 */ /* 0x000fe4000fffe0ff */
[----:B------:R-:W-:Y:S02]  /*14f0*/  UISETP.LT.U32.AND UP0, UPT, UR15, 0x6, UPT ;  /* 0x000000060f00788c */ /* 0x000fe4000bf01070 */
[----:B------:R-:W-:Y:S02]  /*1500*/  UISETP.GE.U32.AND UP1, UPT, UR4, -0x7f, UPT ;  /* 0xffffff810400788c */ /* 0x000fe4000bf26070 */
[----:B------:R-:W-:Y:S02]  /*1510*/  USEL UR14, UR15, 0x6, UP0 ;  /* 0x000000060f0e7887 */ /* 0x000fe40008000000 */
[----:B------:R-:W-:-:S02]  /*1520*/  UIADD3 UR13, UPT, UPT, UR13, 0x7e, URZ ;  /* 0x0000007e0d0d7890 */ /* 0x000fc4000fffe0ff */
[----:B------:R-:W-:Y:S02]  /*1530*/  UIADD3 UR5, UPT, UPT, UR14, -0x1, URZ ;  /* 0xffffffff0e057890 */ /* 0x000fe4000fffe0ff */
[----:B------:R-:W-:-:S03]  /*1540*/  UIADD3 UR7, UPT, UPT, UR15, -UR14, URZ ;  /* 0x8000000e0f077290 */ /* 0x000fc6000fffe0ff */
[----:B------:R-:W-:-:S04]  /*1550*/  @UP1 UIADD3 UR5, UPT, UPT, UR14, URZ, URZ ;  /* 0x000000ff0e051290 */ /* 0x000fc8000fffe0ff */
[----:B--2---:R-:W-:-:S12]  /*1560*/  UIADD3 UR5, UPT, UPT, UR5, 0x1, URZ ;  /* 0x0000000105057890 */ /* 0x004fd8000fffe0ff */
.L_x_35:
[----:B------:R-:W-:Y:S01]  /*1570*/  UISETP.NE.AND UP0, UPT, UR37, URZ, UPT ;  /* 0x000000ff2500728c */ /* 0x000fe2000bf05270 */
[----:B------:R-:W1:Y:S08]  /*1580*/  S2UR UR37, SR_CgaCtaId ;  /* 0x00000000002579c3 */ /* 0x000e700000008800 */
[----:B------:R-:W-:Y:S05]  /*1590*/  BRA.U UP0, `(.L_x_18) ;  /* 0x0000000100347547 */ /* 0x000fea000b800000 */
[----:B------:R-:W2:Y:S01]  /*15a0*/  S2R R2, SR_CgaCtaId ;  /* 0x0000000000027919 */ /* 0x000ea20000008800 */
[----:B------:R-:W-:-:S04]  /*15b0*/  MOV R3, 0x400 ;  /* 0x0000040000037802 */ /* 0x000fc80000000f00 */
[----:B--2---:R-:W-:Y:S02]  /*15c0*/  LEA R3, R2, R3, 0x18 ;  /* 0x0000000302037211 */ /* 0x004fe400078ec0ff */
[----:B------:R-:W-:-:S03]  /*15d0*/  SHF.L.U32 R2, R8, 0x1f, RZ ;  /* 0x0000001f08027819 */ /* 0x000fc600000006ff */
[----:B------:R-:W-:-:S04]  /*15e0*/  IMAD R3, R10, 0x8, R3 ;  /* 0x000000080a037824 */ /* 0x000fc800078e0203 */
[----:B------:R-:W2:Y:S02]  /*15f0*/  SYNCS.PHASECHK.TRANS64.TRYWAIT P0, [R3+URZ+0x110], R2 ;  /* 0x00011002030075a7 */ /* 0x000ea400080011ff */
[----:B--2---:R-:W-:Y:S05]  /*1600*/  @!P0 BRA `(.L_x_19) ;  /* 0x0000005c00ac8947 */ /* 0x004fea0003800000 */
.L_x_117:
[----:B------:R-:W-:Y:S01]  /*1610*/  VIADD R10, R10, 0x1 ;  /* 0x000000010a0a7836 */ /* 0x000fe20000000000 */
[----:B------:R2:W-:Y:S04]  /*1620*/  SYNCS.ARRIVE.TRANS64.A1T0 RZ, [R3+URZ+0x100], RZ ;  /* 0x000100ff03ff79a7 */ /* 0x0005e800081000ff */
[----:B------:R-:W-:-:S04]  /*1630*/  ISETP.NE.AND P0, PT, R10, 0x2, PT ;  /* 0x000000020a00780c */ /* 0x000fc80003f05270 */
[----:B------:R-:W-:Y:S02]  /*1640*/  SEL R10, R10, RZ, P0 ;  /* 0x000000ff0a0a7207 */ /* 0x000fe40000000000 */
[----:B--2---:R-:W-:-:S04]  /*1650*/  SEL R3, RZ, 0x1, P0 ;  /* 0x00000001ff037807 */ /* 0x004fc80000000000 */
[----:B------:R-:W-:-:S07]  /*1660*/  LOP3.LUT R8, R8, R3, RZ, 0x3c, !PT ;  /* 0x0000000308087212 */ /* 0x000fce00078e3cff */
.L_x_18:
[----:B------:R-:W-:Y:S01]  /*1670*/  UMOV UR4, 0x400 ;  /* 0x0000040000047882 */ /* 0x000fe20000000000 */
[----:B------:R-:W-:Y:S01]  /*1680*/  SHF.L.U32 R2, R15, 0x1f, RZ ;  /* 0x0000001f0f027819 */ /* 0x000fe200000006ff */
[----:B-1----:R-:W-:Y:S01]  /*1690*/  ULEA UR4, UR37, UR4, 0x18 ;  /* 0x0000000425047291 */ /* 0x002fe2000f8ec0ff */
[----:B------:R-:W-:Y:S01]  /*16a0*/  R2UR UR35, R21 ;  /* 0x00000000152372ca */ /* 0x000fe200000e0000 */
[----:B------:R-:W-:Y:S01]  /*16b0*/  UISETP.GE.U32.AND UP0, UPT, UR13, 0x7f, UPT ;  /* 0x0000007f0d00788c */ /* 0x000fe2000bf06070 */
[----:B------:R-:W-:Y:S01]  /*16c0*/  R2UR UR19, R20 ;  /* 0x00000000141372ca */ /* 0x000fe200000e0000 */
[----:B------:R-:W-:Y:S01]  /*16d0*/  ULEA UR8, UR6, UR4, 0x3 ;  /* 0x0000000406087291 */ /* 0x000fe2000f8e18ff */
[----:B------:R-:W-:-:S08]  /*16e0*/  UMOV UR29, URZ ;  /* 0x000000ff001d7c82 */ /* 0x000fd00008000000 */
[----:B------:R1:W2:Y:S01]  /*16f0*/  SYNCS.PHASECHK.TRANS64.TRYWAIT P0, [UR8+0x30], R2 ;  /* 0x00003002ff0075a7 */ /* 0x0002a20008001108 */
[----:B------:R-:W-:Y:S02]  /*1700*/  USHF.L.U32 UR35, UR35, 0x6, URZ ;  /* 0x0000000623237899 */ /* 0x000fe400080006ff */
[----:B------:R-:W-:Y:S01]  /*1710*/  USHF.L.U32 UR19, UR19, 0x6, URZ ;  /* 0x0000000613137899 */ /* 0x000fe200080006ff */
[----:B------:R-:W-:Y:S11]  /*1720*/  BRA.U !UP0, `(.L_x_20) ;  /* 0x0000000108d47547 */ /* 0x000ff6000b800000 */
[----:B------:R-:W-:Y:S01]  /*1730*/  UMOV UR21, URZ ;  /* 0x000000ff00157c82 */ /* 0x000fe20008000000 */
[----:B------:R-:W-:-:S05]  /*1740*/  UMOV UR42, UR6 ;  /* 0x00000006002a7c82 */ /* 0x000fca0008000000 */
.L_x_25:
[----:B-1----:R-:W-:Y:S01]  /*1750*/  ULEA UR33, UR42, UR4, 0x3 ;  /* 0x000000042a217291 */ /* 0x002fe2000f8e18ff */
[----:B--2---:R-:W-:Y:S01]  /*1760*/  @!P5 MOV R3, 0x8000 ;  /* 0x000080000003d802 */ /* 0x004fe20000000f00 */
[----:B--2---:R-:W-:Y:S10]  /*1770*/  @P0 BRA `(.L_x_21) ;  /* 0x00000000000c0947 */ /* 0x004ff40003800000 */
[----:B------:R-:W-:-:S04]  /*1780*/  SHF.L.U32 R5, R15, 0x1f, RZ ;  /* 0x0000001f0f057819 */ /* 0x000fc800000006ff */
[----:B------:R-:W2:Y:S02]  /*1790*/  SYNCS.PHASECHK.TRANS64.TRYWAIT P0, [UR33+0x30], R5 ;  /* 0x00003005ff0075a7 */ /* 0x000ea40008001121 */
[----:B--2---:R-:W-:Y:S05]  /*17a0*/  @!P0 BRA `(.L_x_22) ;  /* 0x0000005c00588947 */ /* 0x004fea0003800000 */
.L_x_21:
[----:B------:R2:W-:Y:S01]  /*17b0*/  @!P5 SYNCS.ARRIVE.TRANS64 RZ, [UR33], R3 ;  /* 0x00000003ffffd9a7 */ /* 0x0005e20008000021 */
[----:B------:R-:W-:Y:S04]  /*17c0*/  BSSY.RECONVERGENT B0, `(.L_x_23) ;  /* 0x0000003000007945 */ /* 0x000fe80003800200 */
[----:B------:R-:W-:Y:S05]  /*17d0*/  @P4 BRA `(.L_x_24) ;  /* 0x0000000000044947 */ /* 0x000fea0003800000 */
[----:B------:R-:W-:Y:S05]  /*17e0*/  BPT.TRAP 0x1 ;  /* 0x000000040000795c */ /* 0x000fea0000300000 */
.L_x_24:
[----:B------:R-:W-:Y:S05]  /*17f0*/  BSYNC.RECONVERGENT B0 ;  /* 0x0000000000007941 */ /* 0x000fea0003800200 */
.L_x_23:
[----:B------:R-:W-:Y:S02]  /*1800*/  UIADD3 UR6, UPT, UPT, UR42, 0x1, URZ ;  /* 0x000000012a067890 */ /* 0x000fe4000fffe0ff */
[----:B------:R-:W-:Y:S02]  /*1810*/  UIADD3 UR40, UP1, UPT, UR22, 0x80, URZ ;  /* 0x0000008016287890 */ /* 0x000fe4000ff3e0ff */
[----:B------:R-:W-:Y:S02]  /*1820*/  UISETP.NE.AND UP0, UPT, UR6, 0x6, UPT ;  /* 0x000000060600788c */ /* 0x000fe4000bf05270 */
[----:B------:R-:W-:Y:S02]  /*1830*/  USHF.L.U32 UR34, UR21, 0x6, URZ ;  /* 0x0000000615227899 */ /* 0x000fe400080006ff */
[----:B------:R-:W-:Y:S02]  /*1840*/  USEL UR9, URZ, 0x1, UP0 ;  /* 0x00000001ff097887 */ /* 0x000fe40008000000 */
[----:B------:R-:W-:-:S02]  /*1850*/  USEL UR6, UR6, URZ, UP0 ;  /* 0x000000ff06067287 */ /* 0x000fc40008000000 */
[----:B------:R-:W-:Y:S02]  /*1860*/  UIADD3 UR38, UP0, UPT, UR22, 0x180, URZ ;  /* 0x0000018016267890 */ /* 0x000fe4000ff1e0ff */
[----:B------:R-:W-:Y:S01]  /*1870*/  ULEA UR8, UR6, UR4, 0x3 ;  /* 0x0000000406087291 */ /* 0x000fe2000f8e18ff */
[----:B------:R-:W-:Y:S01]  /*1880*/  LOP3.LUT R15, R15, UR9, RZ, 0x3c, !PT ;  /* 0x000000090f0f7c12 */ /* 0x000fe2000f8e3cff */
[----:B------:R-:W-:Y:S02]  /*1890*/  UIADD3.X UR41, UPT, UPT, URZ, UR23, URZ, UP1, !UPT ;  /* 0x00000017ff297290 */ /* 0x000fe40008ffe4ff */
[----:B------:R-:W-:Y:S01]  /*18a0*/  UIADD3 UR26, UPT, UPT, UR34, 0x20, URZ ;  /* 0x00000020221a7890 */ /* 0x000fe2000fffe0ff */
[----:B-1----:R-:W-:Y:S01]  /*18b0*/  SHF.L.U32 R2, R15, 0x1f, RZ ;  /* 0x0000001f0f027819 */ /* 0x002fe200000006ff */
[----:B------:R-:W-:Y:S01]  /*18c0*/  UIADD3.X UR39, UPT, UPT, URZ, UR23, URZ, UP0, !UPT ;  /* 0x00000017ff277290 */ /* 0x000fe200087fe4ff */
[----:B------:R-:W-:Y:S02]  /*18d0*/  UMOV UR30, 0x0 ;  /* 0x00000000001e7882 */ /* 0x000fe40000000000 */
[----:B------:R1:W1:Y:S01]  /*18e0*/  SYNCS.PHASECHK.TRANS64.TRYWAIT P0, [UR8+0x30], R2 ;  /* 0x00003002ff0075a7 */ /* 0x0002620008001108 */
[----:B------:R-:W-:Y:S01]  /*18f0*/  ULEA UR8, UR42, UR4, 0xe ;  /* 0x000000042a087291 */ /* 0x000fe2000f8e70ff */
[----:B------:R-:W-:Y:S01]  /*1900*/  UMOV UR31, 0x10000000 ;  /* 0x10000000001f7882 */ /* 0x000fe20000000000 */
[----:B------:R-:W-:-:S02]  /*1910*/  UMOV UR25, UR33 ;  /* 0x0000002100197c82 */ /* 0x000fc40008000000 */
[----:B------:R-:W-:Y:S02]  /*1920*/  UIADD3 UR32, UPT, UPT, UR8, 0x6800, URZ ;  /* 0x0000680008207890 */ /* 0x000fe4000fffe0ff */
[----:B------:R-:W-:Y:S02]  /*1930*/  UIADD3 UR24, UPT, UPT, UR8, 0x8800, URZ ;  /* 0x0000880008187890 */ /* 0x000fe4000fffe0ff */
[----:B------:R-:W-:Y:S02]  /*1940*/  UIADD3 UR16, UPT, UPT, UR8, 0x1e800, URZ ;  /* 0x0001e80008107890 */ /* 0x000fe4000fffe0ff */
[----:B------:R-:W-:Y:S01]  /*1950*/  UIADD3 UR8, UPT, UPT, UR8, 0x20800, URZ ;  /* 0x0002080008087890 */ /* 0x000fe2000fffe0ff */
[----:B------:R-:W-:Y:S01]  /*1960*/  UMOV UR27, UR35 ;  /* 0x00000023001b7c82 */ /* 0x000fe20008000000 */
[----:B------:R-:W-:Y:S01]  /*1970*/  UMOV UR28, UR36 ;  /* 0x00000024001c7c82 */ /* 0x000fe20008000000 */
[----:B------:R-:W-:Y:S01]  /*1980*/  UMOV UR17, UR33 ;  /* 0x0000002100117c82 */ /* 0x000fe20008000000 */
[----:B------:R-:W-:Y:S01]  /*1990*/  UMOV UR20, UR36 ;  /* 0x0000002400147c82 */ /* 0x000fe20008000000 */
[----:B------:R-:W-:Y:S01]  /*19a0*/  UMOV UR18, UR34 ;  /* 0x0000002200127c82 */ /* 0x000fe20008000000 */
[----:B------:R1:W-:Y:S01]  /*19b0*/  UTMALDG.3D [UR32], [UR40], desc[UR30] ;  /* 0x00001e20280075b4 */ /* 0x0003e20008011000 */
[----:B------:R-:W-:Y:S01]  /*19c0*/  UMOV UR11, UR19 ;  /* 0x00000013000b7c82 */ /* 0x000fe20008000000 */
[----:B------:R-:W-:Y:S01]  /*19d0*/  UMOV UR12, UR36 ;  /* 0x00000024000c7c82 */ /* 0x000fe20008000000 */
[----:B------:R-:W-:Y:S01]  /*19e0*/  UMOV UR9, UR33 ;  /* 0x0000002100097c82 */ /* 0x000fe20008000000 */
[----:B------:R-:W-:Y:S01]  /*19f0*/  UMOV UR10, UR26 ;  /* 0x0000001a000a7c82 */ /* 0x000fe20008000000 */
[----:B------:R-:W-:Y:S01]  /*1a00*/  UIADD3 UR21, UPT, UPT, UR21, 0x1, URZ ;  /* 0x0000000115157890 */ /* 0x000fe2000fffe0ff */
[----:B------:R-:W-:Y:S01]  /*1a10*/  UMOV UR29, UR5 ;  /* 0x00000005001d7c82 */ /* 0x000fe20008000000 */
[----:B------:R1:W-:Y:S02]  /*1a20*/  UTMALDG.3D [UR24], [UR40], desc[UR30] ;  /* 0x00001e18280075b4 */ /* 0x0003e40008011000 */
[----:B------:R-:W-:Y:S01]  /*1a30*/  UISETP.NE.AND UP0, UPT, UR21, UR5, UPT ;  /* 0x000000051500728c */ /* 0x000fe2000bf05270 */
[----:B------:R-:W-:Y:S01]  /*1a40*/  UMOV UR42, UR6 ;  /* 0x00000006002a7c82 */ /* 0x000fe20008000000 */
[----:B------:R1:W-:Y:S01]  /*1a50*/  UTMALDG.3D [UR16], [UR38], desc[UR30] ;  /* 0x00001e10260075b4 */ /* 0x0003e20008011000 */
[----:B------:R1:W-:Y:S06]  /*1a60*/  UTMALDG.3D [UR8], [UR38], desc[UR30] ;  /* 0x00001e08260075b4 */ /* 0x0003ec0008011000 */
[----:B------:R-:W-:Y:S05]  /*1a70*/  BRA.U UP0, `(.L_x_25) ;  /* 0xfffffffd00347547 */ /* 0x000fea000b83ffff */
.L_x_20:
[----:B-1----:R-:W-:Y:S01]  /*1a80*/  ULEA UR8, UR6, UR4, 0x3 ;  /* 0x0000000406087291 */ /* 0x002fe2000f8e18ff */
[----:B------:R-:W-:Y:S01]  /*1a90*/  SHF.L.U32 R2, R15, 0x1f, RZ ;  /* 0x0000001f0f027819 */ /* 0x000fe200000006ff */
[----:B------:R-:W-:Y:S01]  /*1aa0*/  @!P1 SYNCS.ARRIVE.TRANS64.A1T0 RZ, [UR4+0x98], RZ ;  /* 0x000098ffffff99a7 */ /* 0x000fe20008100004 */
[----:B------:R-:W-:-:S06]  /*1ab0*/  UISETP.GT.AND UP0, UPT, UR15, UR14, UPT ;  /* 0x0000000e0f00728c */ /* 0x000fcc000bf04270 */
[----:B--2---:R1:W2:Y:S03]  /*1ac0*/  SYNCS.PHASECHK.TRANS64.TRYWAIT P0, [UR8+0x30], R2 ;  /* 0x00003002ff0075a7 */ /* 0x0042a60008001108 */
[----:B------:R-:W-:Y:S05]  /*1ad0*/  BRA.U !UP0, `(.L_x_26) ;  /* 0x0000000108d07547 */ /* 0x000fea000b800000 */
[----:B------:R-:W-:Y:S01]  /*1ae0*/  UIADD3 UR21, UPT, UPT, UR7, UR29, URZ ;  /* 0x0000001d07157290 */ /* 0x000fe2000fffe0ff */
[----:B------:R-:W-:-:S11]  /*1af0*/  UMOV UR42, UR6 ;  /* 0x00000006002a7c82 */ /* 0x000fd60008000000 */
.L_x_31:
[----:B-1----:R-:W-:Y:S01]  /*1b00*/  ULEA UR33, UR42, UR4, 0x3 ;  /* 0x000000042a217291 */ /* 0x002fe2000f8e18ff */
[----:B--2---:R-:W-:Y:S01]  /*1b10*/  @!P5 MOV R3, 0x8000 ;  /* 0x000080000003d802 */ /* 0x004fe20000000f00 */
[----:B--2---:R-:W-:Y:S10]  /*1b20*/  @P0 BRA `(.L_x_27) ;  /* 0x00000000000c0947 */ /* 0x004ff40003800000 */
[----:B------:R-:W-:-:S04]  /*1b30*/  SHF.L.U32 R5, R15, 0x1f, RZ ;  /* 0x0000001f0f057819 */ /* 0x000fc800000006ff */
[----:B------:R-:W2:Y:S02]  /*1b40*/  SYNCS.PHASECHK.TRANS64.TRYWAIT P0, [UR33+0x30], R5 ;  /* 0x00003005ff0075a7 */ /* 0x000ea40008001121 */
[----:B--2---:R-:W-:Y:S05]  /*1b50*/  @!P0 BRA `(.L_x_28) ;  /* 0x0000005800848947 */ /* 0x004fea0003800000 */
.L_x_27:
[----:B------:R2:W-:Y:S01]  /*1b60*/  @!P5 SYNCS.ARRIVE.TRANS64 RZ, [UR33], R3 ;  /* 0x00000003ffffd9a7 */ /* 0x0005e20008000021 */
[----:B------:R-:W-:Y:S04]  /*1b70*/  BSSY.RECONVERGENT B0, `(.L_x_29) ;  /* 0x0000003000007945 */ /* 0x000fe80003800200 */
[----:B------:R-:W-:Y:S05]  /*1b80*/  @P4 BRA `(.L_x_30) ;  /* 0x0000000000044947 */ /* 0x000fea0003800000 */
[----:B------:R-:W-:Y:S05]  /*1b90*/  BPT.TRAP 0x1 ;  /* 0x000000040000795c */ /* 0x000fea0000300000 */
.L_x_30:
[----:B------:R-:W-:Y:S05]  /*1ba0*/  BSYNC.RECONVERGENT B0 ;  /* 0x0000000000007941 */ /* 0x000fea0003800200 */
.L_x_29:
        /* <DEDUP_REMOVED lines=31> */
[----:B------:R-:W-:Y:S01]  /*1da0*/  UMOV UR10, UR26 ;  /* 0x0000001a000a7c82 */ /* 0x000fe20008000000 */
[----:B------:R-:W-:Y:S01]  /*1db0*/  UIADD3 UR29, UPT, UPT, UR29, 0x1, URZ ;  /* 0x000000011d1d7890 */ /* 0x000fe2000fffe0ff */
[----:B------:R1:W-:Y:S01]  /*1dc0*/  UTMALDG.3D [UR24], [UR40], desc[UR30] ;  /* 0x00001e18280075b4 */ /* 0x0003e20008011000 */
[----:B------:R-:W-:-:S02]  /*1dd0*/  UMOV UR42, UR6 ;  /* 0x00000006002a7c82 */ /* 0x000fc40008000000 */
[----:B------:R-:W-:Y:S01]  /*1de0*/  UISETP.NE.AND UP0, UPT, UR29, UR21, UPT ;  /* 0x000000151d00728c */ /* 0x000fe2000bf05270 */
[----:B------:R1:W-:Y:S01]  /*1df0*/  UTMALDG.3D [UR16], [UR38], desc[UR30] ;  /* 0x00001e10260075b4 */ /* 0x0003e20008011000 */
[----:B------:R1:W-:Y:S07]  /*1e00*/  UTMALDG.3D [UR8], [UR38], desc[UR30] ;  /* 0x00001e08260075b4 */ /* 0x0003ee0008011000 */
[----:B------:R-:W-:Y:S05]  /*1e10*/  BRA.U UP0, `(.L_x_31) ;  /* 0xfffffffd00387547 */ /* 0x000fea000b83ffff */
.L_x_26:
[----:B-1----:R-:W-:Y:S01]  /*1e20*/  LEA R2, R14, UR4, 0x3 ;  /* 0x000000040e027c11 */ /* 0x002fe2000f8e18ff */
[----:B------:R-:W-:Y:S01]  /*1e30*/  NOP ;  /* 0x0000000000007918 */ /* 0x000fe20000000000 */
[----:B--2---:R-:W-:Y:S02]  /*1e40*/  SHF.L.U32 R3, R12, 0x1f, RZ ;  /* 0x0000001f0c037819 */ /* 0x004fe400000006ff */
[----:B------:R-:W-:Y:S02]  /*1e50*/  LEA R4, R14, UR4, 0x4 ;  /* 0x000000040e047c11 */ /* 0x000fe4000f8e20ff */
[----:B------:R-:W1:Y:S02]  /*1e60*/  SYNCS.PHASECHK.TRANS64.TRYWAIT P0, [R2+URZ+0xa0], R3 ;  /* 0x0000a003020075a7 */ /* 0x000e6400080011ff */
[----:B-1----:R-:W-:Y:S05]  /*1e70*/  @!P0 BRA `(.L_x_32) ;  /* 0x0000005400d48947 */ /* 0x002fea0003800000 */
.L_x_120:
[----:B------:R-:W2:Y:S01]  /*1e80*/  LDS.128 R4, [R4+0x130] ;  /* 0x0001300004047984 */ /* 0x000ea20000000c00 */
[----:B---3--:R-:W-:Y:S01]  /*1e90*/  ISETP.GE.AND P0, PT, R26, 0x1, PT ;  /* 0x000000011a00780c */ /* 0x008fe20003f06270 */
[----:B-1----:R-:W-:Y:S01]  /*1ea0*/  VIADD R2, R2, 0xb0 ;  /* 0x000000b002027836 */ /* 0x002fe20000000000 */
[----:B------:R-:W-:Y:S01]  /*1eb0*/  @!PT LDS RZ, [RZ] ;  /* 0x00000000fffff984 */ /* 0x000fe20000000800 */
[----:B------:R-:W-:Y:S01]  /*1ec0*/  @!PT LDS RZ, [RZ] ;  /* 0x00000000fffff984 */ /* 0x000fe20000000800 */
[----:B------:R-:W-:Y:S01]  /*1ed0*/  @!PT LDS RZ, [RZ] ;  /* 0x00000000fffff984 */ /* 0x000fe20000000800 */
[----:B------:R-:W-:Y:S01]  /*1ee0*/  @!PT LDS RZ, [RZ] ;  /* 0x00000000fffff984 */ /* 0x000fe20000000800 */
[----:B------:R1:W-:Y:S06]  /*1ef0*/  MEMBAR.ALL.CTA ;  /* 0x0000000000007992 */ /* 0x0003ec0000008000 */
[----:B-1----:R-:W1:Y:S01]  /*1f00*/  FENCE.VIEW.ASYNC.S ;  /* 0x00000000000073c6 */ /* 0x002e620000000000 */
[----:B------:R-:W-:-:S04]  /*1f10*/  PRMT R2, RZ, 0x654, R2 ;  /* 0x00000654ff027816 */ /* 0x000fc80000000002 */
[----:B-1----:R1:W-:Y:S01]  /*1f20*/  SYNCS.ARRIVE.TRANS64.RED.A1T0 RZ, [R2+URZ], RZ ;  /* 0x000000ff02ff79a7 */ /* 0x0023e200081004ff */
[----:B--2---:R-:W-:-:S13]  /*1f30*/  LOP3.LUT P2, RZ, R6, 0x1, RZ, 0xc0, !PT ;  /* 0x0000000106ff7812 */ /* 0x004fda000784c0ff */
[----:B------:R-:W-:Y:S01]  /*1f40*/  @P2 SHF.R.U32.HI R3, RZ, 0x10, R5 ;  /* 0x00000010ff032819 */ /* 0x000fe20000011605 */
[----:B------:R-:W-:Y:S01]  /*1f50*/  VOTEU.ANY UP0, P2 ;  /* 0x0000000000ff7886 */ /* 0x000fe20001000100 */
[----:B------:R-:W-:Y:S02]  /*1f60*/  @P2 MOV R13, R4 ;  /* 0x00000004000d2202 */ /* 0x000fe40000000f00 */
[----:B------:R-:W-:Y:S02]  /*1f70*/  @P2 R2UR.BROADCAST UR8, R3 ;  /* 0x00000000030822ca */ /* 0x000fe400008e0000 */
[----:B------:R-:W-:-:S11]  /*1f80*/  @P2 LOP3.LUT R11, R5, 0xffff, RZ, 0xc0, !PT ;  /* 0x0000ffff050b2812 */ /* 0x000fd600078ec0ff */
[----:B------:R-:W-:Y:S01]  /*1f90*/  @UP0 UMOV UR36, UR8 ;  /* 0x0000000800240c82 */ /* 0x000fe20008000000 */
[----:B-1----:R-:W-:Y:S05]  /*1fa0*/  @!P0 BRA `(.L_x_33) ;  /* 0x0000000000b88947 */ /* 0x002fea0003800000 */
[----:B------:R-:W4:Y:S01]  /*1fb0*/  LDC.64 R4, c[0x0][0xb18] ;  /* 0x0002c600ff047b82 */ /* 0x000f220000000a00 */
[----:B------:R-:W-:-:S07]  /*1fc0*/  ISETP.NE.AND P3, PT, R26, 0x1, PT ;  /* 0x000000011a00780c */ /* 0x000fce0003f65270 */
[----:B------:R-:W1:Y:S08]  /*1fd0*/  LDC.64 R6, c[0x0][0xb10] ;  /* 0x0002c400ff067b82 */ /* 0x000e700000000a00 */
[----:B------:R-:W2:Y:S08]  /*1fe0*/  LDC R16, c[0x0][0xb20] ;  /* 0x0002c800ff107b82 */ /* 0x000eb00000000800 */
[----:B------:R-:W3:Y:S01]  /*1ff0*/  LDC R18, c[0x0][0xb0c] ;  /* 0x0002c300ff127b82 */ /* 0x000ee20000000800 */
[----:B----4-:R-:W-:Y:S01]  /*2000*/  IMAD.HI.U32 R17, R0, R5, RZ ;  /* 0x0000000500117227 */ /* 0x010fe200078e00ff */
[----:B------:R-:W-:-:S03]  /*2010*/  ISETP.NE.AND P0, PT, R4, 0x1, PT ;  /* 0x000000010400780c */ /* 0x000fc60003f05270 */
[----:B------:R-:W-:-:S03]  /*2020*/  IMAD.HI.U32 R5, R11, R5, RZ ;  /* 0x000000050b057227 */ /* 0x000fc600078e00ff */
[----:B------:R-:W4:Y:S01]  /*2030*/  LDC.64 R2, c[0x0][0xb28] ;  /* 0x0002ca00ff027b82 */ /* 0x000f220000000a00 */
[----:B-1----:R-:W-:-:S04]  /*2040*/  IMAD.HI.U32 R20, R9, R6, RZ ;  /* 0x0000000609147227 */ /* 0x002fc800078e00ff */
[----:B------:R-:W-:Y:S01]  /*2050*/  IMAD.HI.U32 R22, R13, R6, RZ ;  /* 0x000000060d167227 */ /* 0x000fe200078e00ff */
[----:B------:R-:W-:Y:S02]  /*2060*/  SHF.R.U32.HI R20, RZ, R7, R20 ;  /* 0x00000007ff147219 */ /* 0x000fe40000011614 */
[-C--:B--2---:R-:W-:Y:S02]  /*2070*/  SHF.R.U32.HI R17, RZ, R16.reuse, R17 ;  /* 0x00000010ff117219 */ /* 0x084fe40000011611 */
[----:B------:R-:W-:Y:S02]  /*2080*/  SHF.R.U32.HI R16, RZ, R16, R5 ;  /* 0x00000010ff107219 */ /* 0x000fe40000011605 */
[----:B------:R-:W-:Y:S02]  /*2090*/  SEL R17, R0, R17, !P0 ;  /* 0x0000001100117207 */ /* 0x000fe40004000000 */
[----:B------:R-:W-:Y:S02]  /*20a0*/  SHF.R.U32.HI R22, RZ, R7, R22 ;  /* 0x00000007ff167219 */ /* 0x000fe40000011616 */
[----:B---3--:R-:W-:-:S02]  /*20b0*/  ISETP.NE.AND P1, PT, R18, 0x1, PT ;  /* 0x000000011200780c */ /* 0x008fc40003f25270 */
[----:B------:R-:W-:Y:S02]  /*20c0*/  SEL R5, R11, R16, !P0 ;  /* 0x000000100b057207 */ /* 0x000fe40004000000 */
[----:B------:R-:W-:Y:S02]  /*20d0*/  SEL R19, R9, R20, !P1 ;  /* 0x0000001409137207 */ /* 0x000fe40004800000 */
[----:B------:R-:W-:Y:S01]  /*20e0*/  SEL R7, R13, R22, !P1 ;  /* 0x000000160d077207 */ /* 0x000fe20004800000 */
[----:B----4-:R-:W-:-:S04]  /*20f0*/  IMAD.HI.U32 R20, R17, R2, RZ ;  /* 0x0000000211147227 */ /* 0x010fc800078e00ff */
[----:B------:R-:W-:Y:S01]  /*2100*/  IMAD.HI.U32 R6, R19, R2, RZ ;  /* 0x0000000213067227 */ /* 0x000fe200078e00ff */
[----:B------:R-:W-:-:S04]  /*2110*/  @P3 SHF.R.U32.HI R17, RZ, R3, R20 ;  /* 0x00000003ff113219 */ /* 0x000fc80000011614 */
        /* <DEDUP_REMOVED lines=8> */
[----:B------:R-:W-:-:S04]  /*21a0*/  @!P0 IMAD.HI.U32 R16, R7, R2, RZ ;  /* 0x0000000207108227 */ /* 0x000fc800078e00ff */
[----:B------:R-:W-:Y:S01]  /*21b0*/  IMAD.MOV R2, RZ, RZ, -R6 ;  /* 0x000000ffff027224 */ /* 0x000fe200078e0a06 */
[----:B------:R-:W-:-:S03]  /*21c0*/  @!P0 SHF.R.U32.HI R16, RZ, R3, R16 ;  /* 0x00000003ff108219 */ /* 0x000fc60000011610 */
[----:B------:R-:W-:Y:S01]  /*21d0*/  IMAD R2, R26, R2, R5 ;  /* 0x000000021a027224 */ /* 0x000fe200078e0205 */
[----:B------:R-:W-:Y:S02]  /*21e0*/  @!P0 SEL R3, R7, R16, !P3 ;  /* 0x0000001007038207 */ /* 0x000fe40005800000 */
[----:B------:R-:W-:-:S03]  /*21f0*/  IADD3 R16, PT, PT, -R5, RZ, RZ ;  /* 0x000000ff05107210 */ /* 0x000fc60007ffe1ff */
[--C-:B------:R-:W-:Y:S02]  /*2200*/  @!P0 IMAD.IADD R6, R6, 0x1, -R3.reuse ;  /* 0x0000000106068824 */ /* 0x100fe400078e0a03 */
[----:B------:R-:W-:Y:S01]  /*2210*/  @!P0 IMAD R3, R2, R19, R3 ;  /* 0x0000001302038224 */ /* 0x000fe200078e0203 */
[----:B------:R-:W-:Y:S01]  /*2220*/  IADD3 R2, PT, PT, -R7, RZ, RZ ;  /* 0x000000ff07027210 */ /* 0x000fe20007ffe1ff */
[----:B------:R-:W-:Y:S02]  /*2230*/  @!P0 IMAD R5, R26, R6, R7 ;  /* 0x000000061a058224 */ /* 0x000fe400078e0207 */
[----:B------:R-:W-:Y:S02]  /*2240*/  IMAD R11, R4, R16, R11 ;  /* 0x00000010040b7224 */ /* 0x000fe400078e020b */
[----:B------:R-:W-:Y:S02]  /*2250*/  @!P0 IMAD.MOV.U32 R7, RZ, RZ, R3 ;  /* 0x000000ffff078224 */ /* 0x000fe400078e0003 */
[----:B------:R-:W-:-:S02]  /*2260*/  IMAD R2, R18, R2, R13 ;  /* 0x0000000212027224 */ /* 0x000fc400078e020d */
[----:B------:R-:W-:Y:S02]  /*2270*/  IMAD R11, R5, R4, R11 ;  /* 0x00000004050b7224 */ /* 0x000fe400078e020b */
[----:B------:R-:W-:Y:S02]  /*2280*/  IMAD R13, R7, R18, R2 ;  /* 0x00000012070d7224 */ /* 0x000fe400078e0202 */
.L_x_33:
[----:B------:R-:W1:Y:S02]  /*2290*/  LDCU UR8, c[0x0][0xb30] ;  /* 0x00016600ff0877ac */ /* 0x000e640008000800 */
[----:B-1----:R-:W-:-:S09]  /*22a0*/  UISETP.NE.AND UP0, UPT, UR8, 0x1, UPT ;  /* 0x000000010800788c */ /* 0x002fd2000bf05270 */
[----:B------:R-:W-:Y:S05]  /*22b0*/  BRA.U UP0, `(.L_x_34) ;  /* 0x0000000100407547 */ /* 0x000fea000b800000 */
[----:B------:R-:W1:Y:S08]  /*22c0*/  LDC.64 R4, c[0x0][0xb10] ;  /* 0x0002c400ff047b82 */ /* 0x000e700000000a00 */
[----:B------:R-:W2:Y:S08]  /*22d0*/  LDC.64 R2, c[0x0][0xb18] ;  /* 0x0002c600ff027b82 */ /* 0x000eb00000000a00 */
[----:B------:R-:W3:Y:S08]  /*22e0*/  LDC R6, c[0x0][0xb20] ;  /* 0x0002c800ff067b82 */ /* 0x000ef00000000800 */
[----:B------:R-:W4:Y:S01]  /*22f0*/  LDC R16, c[0x0][0xb0c] ;  /* 0x0002c300ff107b82 */ /* 0x000f220000000800 */
[----:B-1----:R-:W-:-:S05]  /*2300*/  IMAD.HI.U32 R4, R13, R4, RZ ;  /* 0x000000040d047227 */ /* 0x002fca00078e00ff */
[----:B------:R-:W-:Y:S01]  /*2310*/  SHF.R.U32.HI R4, RZ, R5, R4 ;  /* 0x00000005ff047219 */ /* 0x000fe20000011604 */
[----:B--2---:R-:W-:Y:S01]  /*2320*/  IMAD.HI.U32 R3, R11, R3, RZ ;  /* 0x000000030b037227 */ /* 0x004fe200078e00ff */
[----:B------:R-:W-:-:S04]  /*2330*/  ISETP.NE.AND P0, PT, R2, 0x1, PT ;  /* 0x000000010200780c */ /* 0x000fc80003f05270 */
[----:B---3--:R-:W-:-:S04]  /*2340*/  SHF.R.U32.HI R6, RZ, R6, R3 ;  /* 0x00000006ff067219 */ /* 0x008fc80000011603 */
[----:B------:R-:W-:Y:S02]  /*2350*/  SEL R3, R11, R6, !P0 ;  /* 0x000000060b037207 */ /* 0x000fe40004000000 */
[----:B----4-:R-:W-:-:S04]  /*2360*/  ISETP.NE.AND P1, PT, R16, 0x1, PT ;  /* 0x000000011000780c */ /* 0x010fc80003f25270 */
[----:B------:R-:W-:-:S05]  /*2370*/  SEL R4, R13, R4, !P1 ;  /* 0x000000040d047207 */ /* 0x000fca0004800000 */
[----:B------:R-:W-:Y:S02]  /*2380*/  IMAD.IADD R5, R3, 0x1, -R4 ;  /* 0x0000000103057824 */ /* 0x000fe400078e0a04 */
[----:B------:R-:W-:Y:S02]  /*2390*/  IMAD.IADD R3, R4, 0x1, -R3 ;  /* 0x0000000104037824 */ /* 0x000fe400078e0a03 */
[----:B------:R-:W-:Y:S02]  /*23a0*/  IMAD R13, R5, R16, R13 ;  /* 0x00000010050d7224 */ /* 0x000fe400078e020d */
[----:B------:R-:W-:-:S07]  /*23b0*/  IMAD R11, R3, R2, R11 ;  /* 0x00000002030b7224 */ /* 0x000fce00078e020b */
.L_x_34:
[----:B------:R-:W-:Y:S01]  /*23c0*/  VIADD R14, R14, 0x1 ;  /* 0x000000010e0e7836 */ /* 0x000fe20000000000 */
[----:B------:R-:W-:Y:S01]  /*23d0*/  PLOP3.LUT P1, PT, PT, PT, PT, 0x80, 0x8 ;  /* 0x000000000008781c */ /* 0x000fe20003f2f070 */
[----:B------:R-:W-:Y:S02]  /*23e0*/  IMAD.IADD R21, R13, 0x1, R68 ;  /* 0x000000010d157824 */ /* 0x000fe400078e0244 */
[----:B------:R-:W-:Y:S01]  /*23f0*/  IMAD.IADD R20, R11, 0x1, R66 ;  /* 0x000000010b147824 */ /* 0x000fe200078e0242 */
[----:B------:R-:W-:-:S04]  /*2400*/  ISETP.NE.AND P0, PT, R14, 0x2, PT ;  /* 0x000000020e00780c */ /* 0x000fc80003f05270 */
[----:B------:R-:W-:Y:S02]  /*2410*/  SEL R3, RZ, 0x1, P0 ;  /* 0x00000001ff037807 */ /* 0x000fe40000000000 */
[----:B------:R-:W-:Y:S02]  /*2420*/  SEL R14, R14, RZ, P0 ;  /* 0x000000ff0e0e7207 */ /* 0x000fe40000000000 */
[----:B------:R-:W-:Y:S01]  /*2430*/  LOP3.LUT R12, R12, R3, RZ, 0x3c, !PT ;  /* 0x000000030c0c7212 */ /* 0x000fe200078e3cff */
[----:B------:R-:W-:Y:S06]  /*2440*/  @P2 BRA `(.L_x_35) ;  /* 0xfffffff000482947 */ /* 0x000fec000383ffff */
[----:B------:R-:W-:Y:S01]  /*2450*/  UIADD3 UR4, UPT, UPT, UR4, 0x30, URZ ;  /* 0x0000003004047890 */ /* 0x000fe2000fffe0ff */
[----:B------:R-:W-:-:S03]  /*2460*/  SHF.L.U32 R3, R15, 0x1f, RZ ;  /* 0x0000001f0f037819 */ /* 0x000fc600000006ff */
[----:B------:R-:W-:-:S09]  /*2470*/  ULEA UR5, UR6, UR4, 0x3 ;  /* 0x0000000406057291 */ /* 0x000fd2000f8e18ff */
[----:B------:R-:W1:Y:S02]  /*2480*/  SYNCS.PHASECHK.TRANS64.TRYWAIT P0, [UR5], R3 ;  /* 0x00000003ff0075a7 */ /* 0x000e640008001105 */
[----:B-1----:R-:W-:Y:S05]  /*2490*/  @!P0 BRA `(.L_x_36) ;  /* 0x0000005000608947 */ /* 0x002fea0003800000 */
.L_x_122:
[----:B------:R-:W-:-:S04]  /*24a0*/  UIADD3 UR6, UPT, UPT, UR6, 0x1, URZ ;  /* 0x0000000106067890 */ /* 0x000fc8000fffe0ff */
[----:B------:R-:W-:-:S04]  /*24b0*/  UISETP.NE.AND UP0, UPT, UR6, 0x6, UPT ;  /* 0x000000060600788c */ /* 0x000fc8000bf05270 */
[----:B------:R-:W-:Y:S02]  /*24c0*/  USEL UR7, URZ, 0x1, UP0 ;  /* 0x00000001ff077887 */ /* 0x000fe40008000000 */
[----:B------:R-:W-:-:S04]  /*24d0*/  USEL UR6, UR6, URZ, UP0 ;  /* 0x000000ff06067287 */ /* 0x000fc80008000000 */
[----:B------:R-:W-:Y:S01]  /*24e0*/  ULEA UR5, UR6, UR4, 0x3 ;  /* 0x0000000406057291 */ /* 0x000fe2000f8e18ff */
[----:B------:R-:W-:-:S04]  /*24f0*/  LOP3.LUT R2, R15, UR7, RZ, 0x3c, !PT ;  /* 0x000000070f027c12 */ /* 0x000fc8000f8e3cff */
[----:B-1----:R-:W-:-:S04]  /*2500*/  SHF.L.U32 R3, R2, 0x1f, RZ ;  /* 0x0000001f02037819 */ /* 0x002fc800000006ff */
[----:B------:R-:W1:Y:S02]  /*2510*/  SYNCS.PHASECHK.TRANS64.TRYWAIT P0, [UR5], R3 ;  /* 0x00000003ff0075a7 */ /* 0x000e640008001105 */
[----:B-1----:R-:W-:Y:S05]  /*2520*/  @!P0 BRA `(.L_x_37) ;  /* 0x0000005000548947 */ /* 0x002fea0003800000 */
.L_x_124:
        /* <DEDUP_REMOVED lines=9> */
.L_x_126:
        /* <DEDUP_REMOVED lines=9> */
.L_x_128:
        /* <DEDUP_REMOVED lines=9> */
.L_x_130:
[----:B------:R-:W-:-:S04]  /*26e0*/  UIADD3 UR6, UPT, UPT, UR6, 0x1, URZ ;  /* 0x0000000106067890 */ /* 0x000fc8000fffe0ff */
[----:B------:R-:W-:-:S04]  /*26f0*/  UISETP.NE.AND UP0, UPT, UR6, 0x6, UPT ;  /* 0x000000060600788c */ /* 0x000fc8000bf05270 */
[----:B------:R-:W-:Y:S02]  /*2700*/  USEL UR5, URZ, 0x1, UP0 ;  /* 0x00000001ff057887 */ /* 0x000fe40008000000 */
[----:B------:R-:W-:-:S04]  /*2710*/  USEL UR6, UR6, URZ, UP0 ;  /* 0x000000ff06067287 */ /* 0x000fc80008000000 */
[----:B------:R-:W-:Y:S01]  /*2720*/  ULEA UR6, UR6, UR4, 0x3 ;  /* 0x0000000406067291 */ /* 0x000fe2000f8e18ff */
[----:B-1----:R-:W-:-:S04]  /*2730*/  LOP3.LUT R3, R2, UR5, RZ, 0x3c, !PT ;  /* 0x0000000502037c12 */ /* 0x002fc8000f8e3cff */
[----:B------:R-:W-:Y:S01]  /*2740*/  SHF.L.U32 R3, R3, 0x1f, RZ ;  /* 0x0000001f03037819 */ /* 0x000fe200000006ff */
[----:B----4-:R-:W-:-:S07]  /*2750*/  IMAD.U32 R0, RZ, RZ, UR6 ;  /* 0x00000006ff007e24 */ /* 0x010fce000f8e00ff */
.L_x_41:
[----:B-1----:R1:W2:Y:S02]  /*2760*/  SYNCS.PHASECHK.TRANS64.TRYWAIT P0, [R0+URZ], R3 ;  /* 0x00000003000075a7 */ /* 0x0022a400080011ff */
[----:B--2---:R-:W-:Y:S05]  /*2770*/  @!P0 NANOSLEEP.SYNCS 0x989680 ;  /* 0x009896800000895d */ /* 0x004fea0003900000 */
[----:B------:R-:W2:Y:S02]  /*2780*/  @!P0 SYNCS.PHASECHK.TRANS64 P0, [R0+URZ], R3 ;  /* 0x00000003000085a7 */ /* 0x000ea400080010ff */
[----:B--2---:R-:W-:Y:S05]  /*2790*/  @P0 EXIT ;  /* 0x000000000000094d */ /* 0x004fea0003800000 */
[----:B------:R-:W-:Y:S05]  /*27a0*/  BRA `(.L_x_41) ;  /* 0xfffffffc00ec7947 */ /* 0x000fea000383ffff */
.L_x_17:
[----:B------:R-:W-:-:S04]  /*27b0*/  UISETP.NE.AND UP1, UPT, UR37, URZ, UPT ;  /* 0x000000ff2500728c */ /* 0x000fc8000bf25270 */
[----:B------:R-:W-:-:S09]  /*27c0*/  UISETP.NE.OR UP1, UPT, UR8, 0x1, UP1 ;  /* 0x000000010800788c */ /* 0x000fd20008f25670 */
[----:B------:R-:W-:Y:S05]  /*27d0*/  BRA.U UP1, `(.L_x_42) ;  /* 0x0000000501487547 */ /* 0x000fea000b800000 */
[----:B------:R-:W-:Y:S01]  /*27e0*/  ISETP.NE.AND P2, PT, R2, RZ, PT ;  /* 0x000000ff0200720c */ /* 0x000fe20003f45270 */
[----:B------:R-:W-:Y:S01]  /*27f0*/  IMAD.MOV.U32 R12, RZ, RZ, 0x1 ;  /* 0x00000001ff0c7424 */ /* 0x000fe200078e00ff */
[----:B------:R-:W-:Y:S02]  /*2800*/  CS2R R10, SRZ ;  /* 0x00000000000a7805 */ /* 0x000fe4000001ff00 */
[----:B------:R-:W-:Y:S01]  /*2810*/  CS2R R8, SRZ ;  /* 0x0000000000087805 */ /* 0x000fe2000001ff00 */
[----:B------:R-:W-:Y:S01]  /*2820*/  UMOV UR4, 0x400 ;  /* 0x0000040000047882 */ /* 0x000fe20000000000 */
[----:B------:R-:W-:Y:S01]  /*2830*/  UMOV UR6, URZ ;  /* 0x000000ff00067c82 */ /* 0x000fe20008000000 */
[----:B------:R-:W-:-:S12]  /*2840*/  ULEA UR37, UR37, UR4, 0x18 ;  /* 0x0000000425257291 */ /* 0x000fd8000f8ec0ff */
.L_x_46:
[----:B------:R-:W-:Y:S02]  /*2850*/  LEA R0, R8, UR37, 0x3 ;  /* 0x0000002508007c11 */ /* 0x000fe4000f8e18ff */
[----:B------:R-:W-:-:S03]  /*2860*/  SHF.L.U32 R5, R9, 0x1f, RZ ;  /* 0x0000001f09057819 */ /* 0x000fc600000006ff */
[----:B------:R-:W-:Y:S01]  /*2870*/  VIADD R4, R0, 0x110 ;  /* 0x0000011000047836 */ /* 0x000fe20000000000 */
[----:B------:R-:W1:Y:S02]  /*2880*/  SYNCS.PHASECHK.TRANS64.TRYWAIT P0, [R0+URZ+0x100], R5 ;  /* 0x00010005000075a7 */ /* 0x000e6400080011ff */
[----:B-1----:R-:W-:Y:S05]  /*2890*/  @!P0 BRA `(.L_x_43) ;  /* 0x0000004c00d88947 */ /* 0x002fea0003800000 */
.L_x_131:
[----:B------:R-:W-:Y:S01]  /*28a0*/  ULEA UR5, UR6, UR37, 0x3 ;  /* 0x0000002506057291 */ /* 0x000fe2000f8e18ff */
[----:B------:R-:W-:Y:S02]  /*28b0*/  PRMT R4, RZ, 0x654, R4 ;  /* 0x00000654ff047816 */ /* 0x000fe40000000004 */
[----:B-1----:R-:W-:Y:S01]  /*28c0*/  SHF.L.U32 R5, R12, 0x1f, RZ ;  /* 0x0000001f0c057819 */ /* 0x002fe200000006ff */
[----:B------:R-:W-:Y:S01]  /*28d0*/  UIADD3 UR4, UPT, UPT, UR5, 0xa0, URZ ;  /* 0x000000a005047890 */ /* 0x000fe2000fffe0ff */
[----:B------:R1:W-:Y:S05]  /*28e0*/  SYNCS.ARRIVE.TRANS64.RED.A1T0 RZ, [R4+URZ], RZ ;  /* 0x000000ff04ff79a7 */ /* 0x0003ea00081004ff */
[----:B------:R-:W-:Y:S01]  /*28f0*/  IMAD.U32 R7, RZ, RZ, UR4 ;  /* 0x00000004ff077e24 */ /* 0x000fe2000f8e00ff */
[----:B------:R-:W2:Y:S04]  /*2900*/  SYNCS.PHASECHK.TRANS64.TRYWAIT P0, [UR5+0xb0], R5 ;  /* 0x0000b005ff0075a7 */ /* 0x000ea80008001105 */
[----:B------:R-:W-:Y:S01]  /*2910*/  PRMT R6, R2, 0x654, R7 ;  /* 0x0000065402067816 */ /* 0x000fe20000000007 */
[----:B-1----:R-:W-:Y:S01]  /*2920*/  @!P2 IMAD.MOV.U32 R4, RZ, RZ, 0x10 ;  /* 0x00000010ff04a424 */ /* 0x002fe200078e00ff */
[----:B--2---:R-:W-:Y:S06]  /*2930*/  @!P0 BRA `(.L_x_44) ;  /* 0x0000004c00c48947 */ /* 0x004fec0003800000 */
.L_x_133:
[----:B------:R-:W-:Y:S01]  /*2940*/  ULEA UR4, UR6, UR37, 0x4 ;  /* 0x0000002506047291 */ /* 0x000fe2000f8e20ff */
[----:B------:R-:W-:Y:S01]  /*2950*/  SEL R3, R6, R3, !P2 ;  /* 0x0000000306037207 */ /* 0x000fe20005000000 */
[----:B------:R-:W-:Y:S01]  /*2960*/  UIADD3 UR5, UPT, UPT, UR5, 0xa0, URZ ;  /* 0x000000a005057890 */ /* 0x000fe2000fffe0ff */
[----:B-1----:R-:W-:Y:S01]  /*2970*/  LEA R0, R11, UR37, 0x3 ;  /* 0x000000250b007c11 */ /* 0x002fe2000f8e18ff */
[----:B------:R-:W-:Y:S01]  /*2980*/  UIADD3 UR4, UPT, UPT, UR4, 0x130, URZ ;  /* 0x0000013004047890 */ /* 0x000fe2000fffe0ff */
[----:B------:R-:W-:Y:S01]  /*2990*/  SHF.L.U32 R5, R10, 0x1f, RZ ;  /* 0x0000001f0a057819 */ /* 0x000fe200000006ff */
[----:B------:R1:W-:Y:S01]  /*29a0*/  @!P2 SYNCS.ARRIVE.TRANS64.RED RZ, [R3+URZ], R4 ;  /* 0x0000000403ffa9a7 */ /* 0x0003e200080004ff */
[----:B------:R-:W-:Y:S01]  /*29b0*/  UIADD3 UR6, UPT, UPT, UR6, 0x1, URZ ;  /* 0x0000000106067890 */ /* 0x000fe2000fffe0ff */
[----:B------:R-:W-:-:S03]  /*29c0*/  VIADD R8, R8, 0x1 ;  /* 0x0000000108087836 */ /* 0x000fc60000000000 */
[----:B------:R-:W-:Y:S02]  /*29d0*/  UISETP.NE.AND UP0, UPT, UR6, 0x2, UPT ;  /* 0x000000020600788c */ /* 0x000fe4000bf05270 */
[----:B------:R-:W-:Y:S06]  /*29e0*/  UGETNEXTWORKID.BROADCAST [UR4], [UR5] ;  /* 0x00000000040073ca */ /* 0x000fec0008000100 */
[----:B------:R-:W-:Y:S01]  /*29f0*/  USEL UR4, URZ, 0x1, UP0 ;  /* 0x00000001ff047887 */ /* 0x000fe20008000000 */
[----:B------:R-:W-:Y:S01]  /*2a00*/  ISETP.NE.AND P0, PT, R8, 0x2, PT ;  /* 0x000000020800780c */ /* 0x000fe20003f05270 */
[----:B------:R-:W-:Y:S01]  /*2a10*/  USEL UR6, UR6, URZ, UP0 ;  /* 0x000000ff06067287 */ /* 0x000fe20008000000 */
[----:B------:R-:W2:Y:S03]  /*2a20*/  SYNCS.PHASECHK.TRANS64.TRYWAIT P1, [R0+URZ+0xa0], R5 ;  /* 0x0000a005000075a7 */ /* 0x000ea600080211ff */
[----:B------:R-:W-:Y:S01]  /*2a30*/  LOP3.LUT R12, R12, UR4, RZ, 0x3c, !PT ;  /* 0x000000040c0c7c12 */ /* 0x000fe2000f8e3cff */
[----:B-12---:R-:W-:Y:S07]  /*2a40*/  @!P1 BRA `(.L_x_45) ;  /* 0x0000004c00989947 */ /* 0x006fee0003800000 */
.L_x_134:
[C---:B------:R-:W-:Y:S01]  /*2a50*/  LEA R4, R11.reuse, UR37, 0x4 ;  /* 0x000000250b047c11 */ /* 0x040fe2000f8e20ff */
[----:B-1----:R-:W-:Y:S01]  /*2a60*/  VIADD R0, R0, 0xb0 ;  /* 0x000000b000007836 */ /* 0x002fe20000000000 */
[----:B------:R-:W-:Y:S01]  /*2a70*/  SEL R8, R8, RZ, P0 ;  /* 0x000000ff08087207 */ /* 0x000fe20000000000 */
[----:B------:R-:W-:-:S03]  /*2a80*/  VIADD R11, R11, 0x1 ;  /* 0x000000010b0b7836 */ /* 0x000fc60000000000 */
[----:B------:R-:W1:Y:S01]  /*2a90*/  LDS.128 R4, [R4+0x130] ;  /* 0x0001300004047984 */ /* 0x000e620000000c00 */
[----:B------:R-:W-:Y:S02]  /*2aa0*/  PRMT R0, RZ, 0x654, R0 ;  /* 0x00000654ff007816 */ /* 0x000fe40000000000 */
[C---:B------:R-:W-:Y:S01]  /*2ab0*/  ISETP.NE.AND P1, PT, R11.reuse, 0x2, PT ;  /* 0x000000020b00780c */ /* 0x040fe20003f25270 */
[----:B------:R-:W-:Y:S01]  /*2ac0*/  @!PT LDS RZ, [RZ] ;  /* 0x00000000fffff984 */ /* 0x000fe20000000800 */
[----:B------:R-:W-:Y:S01]  /*2ad0*/  @!PT LDS RZ, [RZ] ;  /* 0x00000000fffff984 */ /* 0x000fe20000000800 */
[----:B------:R-:W-:Y:S01]  /*2ae0*/  @!PT LDS RZ, [RZ] ;  /* 0x00000000fffff984 */ /* 0x000fe20000000800 */
[----:B------:R-:W-:Y:S01]  /*2af0*/  @!PT LDS RZ, [RZ] ;  /* 0x00000000fffff984 */ /* 0x000fe20000000800 */
[----:B------:R2:W-:Y:S06]  /*2b00*/  MEMBAR.ALL.CTA ;  /* 0x0000000000007992 */ /* 0x0005ec0000008000 */
[----:B--2---:R-:W2:Y:S01]  /*2b10*/  FENCE.VIEW.ASYNC.S ;  /* 0x00000000000073c6 */ /* 0x004ea20000000000 */
[----:B------:R-:W-:Y:S01]  /*2b20*/  SEL R11, R11, RZ, P1 ;  /* 0x000000ff0b0b7207 */ /* 0x000fe20000800000 */
[----:B--2---:R2:W-:Y:S01]  /*2b30*/  SYNCS.ARRIVE.TRANS64.RED.A1T0 RZ, [R0+URZ], RZ ;  /* 0x000000ff00ff79a7 */ /* 0x0045e200081004ff */
[----:B-1----:R-:W-:-:S02]  /*2b40*/  LOP3.LUT P3, RZ, R6, 0x1, RZ, 0xc0, !PT ;  /* 0x0000000106ff7812 */ /* 0x002fc4000786c0ff */
[----:B------:R-:W-:-:S04]  /*2b50*/  SEL R5, RZ, 0x1, P1 ;  /* 0x00000001ff057807 */ /* 0x000fc80000800000 */
[----:B------:R-:W-:Y:S02]  /*2b60*/  LOP3.LUT R10, R10, R5, RZ, 0x3c, !PT ;  /* 0x000000050a0a7212 */ /* 0x000fe400078e3cff */
[----:B--2---:R-:W-:-:S04]  /*2b70*/  SEL R0, RZ, 0x1, P0 ;  /* 0x00000001ff007807 */ /* 0x004fc80000000000 */
[----:B------:R-:W-:Y:S01]  /*2b80*/  LOP3.LUT R9, R9, R0, RZ, 0x3c, !PT ;  /* 0x0000000009097212 */ /* 0x000fe200078e3cff */
[----:B------:R-:W-:Y:S06]  /*2b90*/  @P3 BRA `(.L_x_46) ;  /* 0xfffffffc002c3947 */ /* 0x000fec000383ffff */
[----:B------:R-:W-:Y:S01]  /*2ba0*/  ULEA UR5, UR6, UR37, 0x3 ;  /* 0x0000002506057291 */ /* 0x000fe2000f8e18ff */
[----:B------:R-:W-:-:S08]  /*2bb0*/  SHF.L.U32 R3, R12, 0x1f, RZ ;  /* 0x0000001f0c037819 */ /* 0x000fd000000006ff */
[----:B------:R-:W1:Y:S02]  /*2bc0*/  SYNCS.PHASECHK.TRANS64 P0, [UR5+0xb0], R3 ;  /* 0x0000b003ff0075a7 */ /* 0x000e640008001005 */
[----:B-1----:R-:W-:Y:S05]  /*2bd0*/  @P0 BRA `(.L_x_47) ;  /* 0x0000000000080947 */ /* 0x002fea0003800000 */
[----:B------:R-:W1:Y:S02]  /*2be0*/  SYNCS.PHASECHK.TRANS64.TRYWAIT P0, [UR5+0xb0], R3 ;  /* 0x0000b003ff0075a7 */ /* 0x000e640008001105 */
[----:B-1----:R-:W-:Y:S05]  /*2bf0*/  @!P0 BRA `(.L_x_48) ;  /* 0x0000004c00408947 */ /* 0x002fea0003800000 */
.L_x_47:
[----:B------:R-:W-:-:S04]  /*2c00*/  UIADD3 UR4, UPT, UPT, UR6, 0x1, URZ ;  /* 0x0000000106047890 */ /* 0x000fc8000fffe0ff */
[----:B------:R-:W-:-:S04]  /*2c10*/  UISETP.NE.AND UP0, UPT, UR4, 0x2, UPT ;  /* 0x000000020400788c */ /* 0x000fc8000bf05270 */
[----:B------:R-:W-:Y:S02]  /*2c20*/  USEL UR7, URZ, 0x1, UP0 ;  /* 0x00000001ff077887 */ /* 0x000fe40008000000 */
[----:B------:R-:W-:-:S04]  /*2c30*/  USEL UR4, UR4, URZ, UP0 ;  /* 0x000000ff04047287 */ /* 0x000fc80008000000 */
[----:B------:R-:W-:Y:S01]  /*2c40*/  ULEA UR4, UR4, UR37, 0x3 ;  /* 0x0000002504047291 */ /* 0x000fe2000f8e18ff */
[----:B-1----:R-:W-:-:S04]  /*2c50*/  LOP3.LUT R3, R12, UR7, RZ, 0x3c, !PT ;  /* 0x000000070c037c12 */ /* 0x002fc8000f8e3cff */
[----:B------:R-:W-:-:S04]  /*2c60*/  SHF.L.U32 R0, R3, 0x1f, RZ ;  /* 0x0000001f03007819 */ /* 0x000fc800000006ff */
[----:B------:R-:W1:Y:S02]  /*2c70*/  SYNCS.PHASECHK.TRANS64 P0, [UR4+0xb0], R0 ;  /* 0x0000b000ff0075a7 */ /* 0x000e640008001004 */
[----:B-1----:R-:W-:Y:S05]  /*2c80*/  @P0 EXIT ;  /* 0x000000000000094d */ /* 0x002fea0003800000 */
[----:B------:R-:W-:Y:S02]  /*2c90*/  SHF.L.U32 R3, R3, 0x1f, RZ ;  /* 0x0000001f03037819 */ /* 0x000fe400000006ff */
[----:B------:R-:W-:-:S07]  /*2ca0*/  MOV R0, UR4 ;  /* 0x0000000400007c02 */ /* 0x000fce0008000f00 */
.L_x_49:
[----:B-1----:R1:W2:Y:S02]  /*2cb0*/  SYNCS.PHASECHK.TRANS64.TRYWAIT P0, [R0+URZ+0xb0], R3 ;  /* 0x0000b003000075a7 */ /* 0x0022a400080011ff */
[----:B--2---:R-:W-:Y:S05]  /*2cc0*/  @!P0 NANOSLEEP.SYNCS 0x989680 ;  /* 0x009896800000895d */ /* 0x004fea0003900000 */
[----:B------:R-:W2:Y:S02]  /*2cd0*/  @!P0 SYNCS.PHASECHK.TRANS64 P0, [R0+URZ+0xb0], R3 ;  /* 0x0000b003000085a7 */ /* 0x000ea400080010ff */
[----:B--2---:R-:W-:Y:S05]  /*2ce0*/  @P0 EXIT ;  /* 0x000000000000094d */ /* 0x004fea0003800000 */
[----:B------:R-:W-:Y:S05]  /*2cf0*/  BRA `(.L_x_49) ;  /* 0xfffffffc00ec7947 */ /* 0x000fea000383ffff */
.L_x_42:
[----:B------:R-:W-:-:S09]  /*2d00*/  UISETP.NE.AND UP1, UPT, UR8, URZ, UPT ;  /* 0x000000ff0800728c */ /* 0x000fd2000bf25270 */
[----:B------:R-:W-:Y:S05]  /*2d10*/  BRA.U UP1, `(.L_x_50) ;  /* 0x00000011013c7547 */ /* 0x000fea000b800000 */
[----:B------:R-:W-:Y:S01]  /*2d20*/  UMOV UR4, 0x40 ;  /* 0x0000004000047882 */ /* 0x000fe20000000000 */
[----:B------:R-:W-:Y:S01]  /*2d30*/  NOP ;  /* 0x0000000000007918 */ /* 0x000fe20000000000 */
[----:B------:R-:W-:Y:S01]  /*2d40*/  ULEA UR4, UR37, UR4, 0x18 ;  /* 0x0000000425047291 */ /* 0x000fe2000f8ec0ff */
[----:B------:R-:W-:Y:S02]  /*2d50*/  UMOV UR5, 0x400 ;  /* 0x0000040000057882 */ /* 0x000fe40000000000 */
[----:B------:R-:W-:-:S06]  /*2d60*/  ULEA UR37, UR37, UR5, 0x18 ;  /* 0x0000000525257291 */ /* 0x000fcc000f8ec0ff */
[----:B------:R-:W1:Y:S02]  /*2d70*/  LDS.U8 R0, [UR4+0x1c] ;  /* 0x00001c04ff007984 */ /* 0x000e640008000000 */
[----:B-1----:R-:W-:-:S13]  /*2d80*/  ISETP.NE.AND P0, PT, R0, RZ, PT ;  /* 0x000000ff0000720c */ /* 0x002fda0003f05270 */
[----:B------:R-:W-:Y:S05]  /*2d90*/  @P0 BRA `(.L_x_51) ;  /* 0x0000000000580947 */ /* 0x000fea0003800000 */
[----:B------:R-:W-:-:S13]  /*2da0*/  ELECT P0, URZ, PT ;  /* 0x0000000000ff782f */ /* 0x000fda0003800000 */
[----:B------:R-:W-:Y:S05]  /*2db0*/  @!P0 BRA `(.L_x_52) ;  /* 0x0000000000608947 */ /* 0x000fea0003800000 */
[----:B------:R-:W-:Y:S01]  /*2dc0*/  UMOV UR5, 0x10 ;  /* 0x0000001000057882 */ /* 0x000fe20000000000 */
[----:B------:R-:W-:Y:S01]  /*2dd0*/  HFMA2 R0, -RZ, RZ, 0, 5.9604644775390625e-08 ;  /* 0x00000001ff007431 */ /* 0x000fe200000001ff */
[----:B------:R-:W-:-:S03]  /*2de0*/  MOV R2, 0xffff ;  /* 0x0000ffff00027802 */ /* 0x000fc60000000f00 */
[----:B------:R-:W-:Y:S04]  /*2df0*/  DEPBAR.LE SB1, 0x36 ;  /* 0x00009d800000791a */ /* 0x000fe80000000000 */
[----:B------:R-:W1:Y:S02]  /*2e00*/  UTCATOMSWS.FIND_AND_SET.ALIGN UP0, UR5, UR5 ;  /* 0x00000005000575e3 */ /* 0x000e640008000800 */
[----:B-1----:R-:W-:Y:S01]  /*2e10*/  MOV R3, UR5 ;  /* 0x0000000500037c02 */ /* 0x002fe20008000f00 */
[----:B------:R-:W-:Y:S06]  /*2e20*/  BRA.U UP0, `(.L_x_53) ;  /* 0x0000000100187547 */ /* 0x000fec000b800000 */
.L_x_54:
[----:B------:R-:W-:Y:S05]  /*2e30*/  NANOSLEEP 0x64 ;  /* 0x000000640000795d */ /* 0x000fea0003800000 */
[----:B------:R-:W-:-:S05]  /*2e40*/  UMOV UR5, 0x10 ;  /* 0x0000001000057882 */ /* 0x000fca0000000000 */
[----:B------:R-:W-:Y:S04]  /*2e50*/  DEPBAR.LE SB1, 0x36 ;  /* 0x00009d800000791a */ /* 0x000fe80000000000 */
[----:B------:R-:W1:Y:S02]  /*2e60*/  UTCATOMSWS.FIND_AND_SET.ALIGN UP0, UR5, UR5 ;  /* 0x00000005000575e3 */ /* 0x000e640008000800 */
[----:B-1----:R-:W-:Y:S01]  /*2e70*/  MOV R3, UR5 ;  /* 0x0000000500037c02 */ /* 0x002fe20008000f00 */
[----:B------:R-:W-:Y:S05]  /*2e80*/  BRA.U !UP0, `(.L_x_54) ;  /* 0xfffffffd08e87547 */ /* 0x000fea000b83ffff */
.L_x_53:
[-C--:B------:R-:W-:Y:S02]  /*2e90*/  SHF.L.U32 R2, R2, R3.reuse, RZ ;  /* 0x0000000302027219 */ /* 0x080fe400000006ff */
[----:B------:R-:W-:Y:S01]  /*2ea0*/  SHF.L.U32 R0, R0, R3, RZ ;  /* 0x0000000300007219 */ /* 0x000fe200000006ff */
[----:B------:R-:W-:Y:S02]  /*2eb0*/  IMAD.SHL.U32 R3, R3, 0x20, RZ ;  /* 0x0000002003037824 */ /* 0x000fe400078e00ff */
[----:B------:R1:W-:Y:S04]  /*2ec0*/  ATOMS.OR RZ, [UR4+0x14], R2 ;  /* 0x00001402ffff798c */ /* 0x0003e8000b000004 */
[----:B------:R1:W-:Y:S04]  /*2ed0*/  ATOMS.OR RZ, [UR4+0x18], R0 ;  /* 0x00001800ffff798c */ /* 0x0003e8000b000004 */
[----:B------:R1:W-:Y:S01]  /*2ee0*/  STS [UR37+0x150], R3 ;  /* 0x00015003ff007988 */ /* 0x0003e20008000825 */
[----:B------:R-:W-:Y:S05]  /*2ef0*/  BRA `(.L_x_52) ;  /* 0x0000000000107947 */ /* 0x000fea0003800000 */
.L_x_51:
[----:B------:R-:W-:Y:S02]  /*2f00*/  MOV R0, 0xffffffff ;  /* 0xffffffff00007802 */ /* 0x000fe40000000f00 */
[----:B------:R-:W-:-:S03]  /*2f10*/  MOV R2, 0x2f40 ;  /* 0x00002f4000027802 */ /* 0x000fc60000000f00 */
[----:B------:R1:W-:Y:S04]  /*2f20*/  STS [UR37+0x150], R0 ;  /* 0x00015000ff007988 */ /* 0x0003e80008000825 */
[----:B-1-3-5:R-:W-:Y:S05]  /*2f30*/  CALL.REL.NOINC `($__internal_1_$__cuda_sm10x_tcgen05_guardrail_trap_phase_invalid_during_alloc) ;  /* 0x0000005000147944 */ /* 0x02afea0003c00000 */
.L_x_52:
[----:B------:R-:W-:Y:S05]  /*2f40*/  WARPSYNC.ALL ;  /* 0x0000000000007948 */ /* 0x000fea0003800000 */
[----:B------:R-:W2:Y:S01]  /*2f50*/  S2UR UR5, SR_CgaCtaId ;  /* 0x00000000000579c3 */ /* 0x000ea20000008800 */
[----:B------:R-:W-:Y:S01]  /*2f60*/  UMOV UR4, 0x400 ;  /* 0x0000040000047882 */ /* 0x000fe20000000000 */
[----:B------:R-:W-:-:S06]  /*2f70*/  NOP ;  /* 0x0000000000007918 */ /* 0x000fcc0000000000 */
[----:B------:R-:W-:Y:S06]  /*2f80*/  BAR.ARV 0x6, 0xa0 ;  /* 0x0182800000007b1d */ /* 0x000fec0000002000 */
[----:B------:R-:W4:Y:S01]  /*2f90*/  LDCU UR7, c[0x0][0x38c] ;  /* 0x00007180ff0777ac */ /* 0x000f220008000800 */
[----:B------:R-:W-:Y:S01]  /*2fa0*/  IMAD.MOV.U32 R11, RZ, RZ, 0x1 ;  /* 0x00000001ff0b7424 */ /* 0x000fe200078e00ff */
[----:B------:R-:W-:Y:S01]  /*2fb0*/  CS2R R8, SRZ ;  /* 0x0000000000087805 */ /* 0x000fe2000001ff00 */
[----:B------:R-:W-:Y:S01]  /*2fc0*/  IMAD.MOV.U32 R10, RZ, RZ, RZ ;  /* 0x000000ffff0a7224 */ /* 0x000fe200078e00ff */
[----:B------:R-:W3:Y:S01]  /*2fd0*/  LDCU UR6, c[0x0][0x38c] ;  /* 0x00007180ff0677ac */ /* 0x000ee20008000800 */
[----:B------:R-:W-:Y:S01]  /*2fe0*/  UMOV UR15, URZ ;  /* 0x000000ff000f7c82 */ /* 0x000fe20008000000 */
[----:B------:R-:W-:Y:S01]  /*2ff0*/  UMOV UR14, URZ ;  /* 0x000000ff000e7c82 */ /* 0x000fe20008000000 */
[----:B--2---:R-:W-:Y:S01]  /*3000*/  ULEA UR5, UR5, UR4, 0x18 ;  /* 0x0000000405057291 */ /* 0x004fe2000f8ec0ff */
[----:B------:R-:W-:Y:S01]  /*3010*/  UMOV UR32, 0x0 ;  /* 0x0000000000207882 */ /* 0x000fe20000000000 */
[----:B------:R-:W-:-:S02]  /*3020*/  UMOV UR33, 0x4100910 ;  /* 0x0410091000217882 */ /* 0x000fc40000000000 */
[----:B------:R-:W-:Y:S02]  /*3030*/  UIADD3 UR9, UPT, UPT, UR5, 0x6800, URZ ;  /* 0x0000680005097890 */ /* 0x000fe4000fffe0ff */
[----:B------:R-:W-:Y:S02]  /*3040*/  UIADD3 UR10, UPT, UPT, UR5, 0x1e800, URZ ;  /* 0x0001e800050a7890 */ /* 0x000fe4000fffe0ff */
[----:B----4-:R-:W-:Y:S01]  /*3050*/  UIADD3 UR7, UPT, UPT, UR7, 0x3f, URZ ;  /* 0x0000003f07077890 */ /* 0x010fe2000fffe0ff */
[----:B-1----:R-:W1:Y:S01]  /*3060*/  LDS R0, [UR5+0x150] ;  /* 0x00015005ff007984 */ /* 0x002e620008000800 */
[----:B------:R-:W-:Y:S02]  /*3070*/  USHF.R.U32.HI UR9, URZ, 0x4, UR9 ;  /* 0x00000004ff097899 */ /* 0x000fe40008011609 */
[----:B------:R-:W-:Y:S02]  /*3080*/  USHF.R.S32.HI UR4, URZ, 0x1f, UR7 ;  /* 0x0000001fff047899 */ /* 0x000fe40008011407 */
[----:B------:R-:W-:-:S02]  /*3090*/  USHF.R.U32.HI UR10, URZ, 0x4, UR10 ;  /* 0x00000004ff0a7899 */ /* 0x000fc4000801160a */
[----:B------:R-:W-:Y:S02]  /*30a0*/  ULEA.HI UR4, UR4, UR7, URZ, 0x6 ;  /* 0x0000000704047291 */ /* 0x000fe4000f8f30ff */
[----:B------:R-:W-:Y:S02]  /*30b0*/  ULOP3.LUT UR9, UR9, 0x3fff, URZ, 0xc0, !UPT ;  /* 0x00003fff09097892 */ /* 0x000fe4000f8ec0ff */
[----:B------:R-:W-:Y:S02]  /*30c0*/  USHF.R.S32.HI UR4, URZ, 0x6, UR4 ;  /* 0x00000006ff047899 */ /* 0x000fe40008011404 */
[----:B------:R-:W-:Y:S02]  /*30d0*/  ULOP3.LUT UR10, UR10, 0x3fff, URZ, 0xc0, !UPT ;  /* 0x00003fff0a0a7892 */ /* 0x000fe4000f8ec0ff */
[----:B------:R-:W-:Y:S01]  /*30e0*/  UISETP.LT.AND UP0, UPT, UR4, 0x1, UPT ;  /* 0x000000010400788c */ /* 0x000fe2000bf01270 */
[----:B------:R-:W-:Y:S01]  /*30f0*/  UMOV UR30, 0x0 ;  /* 0x00000000001e7882 */ /* 0x000fe20000000000 */
[----:B------:R-:W-:-:S02]  /*3100*/  UMOV UR31, 0x4100910 ;  /* 0x04100910001f7882 */ /* 0x000fc40000000000 */
[----:B------:R-:W-:Y:S01]  /*3110*/  USEL UR8, UR4, 0x1, !UP0 ;  /* 0x0000000104087887 */ /* 0x000fe2000c000000 */
[----:B------:R-:W-:Y:S01]  /*3120*/  UMOV UR28, 0x0 ;  /* 0x00000000001c7882 */ /* 0x000fe20000000000 */
[----:B------:R-:W-:Y:S01]  /*3130*/  UMOV UR29, 0x4100910 ;  /* 0x04100910001d7882 */ /* 0x000fe20000000000 */
[----:B------:R-:W-:Y:S01]  /*3140*/  UMOV UR26, 0x0 ;  /* 0x00000000001a7882 */ /* 0x000fe20000000000 */
[----:B------:R-:W-:Y:S01]  /*3150*/  UMOV UR27, 0x4100910 ;  /* 0x04100910001b7882 */ /* 0x000fe20000000000 */
[----:B------:R-:W-:Y:S01]  /*3160*/  UMOV UR24, 0x0 ;  /* 0x0000000000187882 */ /* 0x000fe20000000000 */
[----:B------:R-:W-:Y:S01]  /*3170*/  UMOV UR25, 0x4100910 ;  /* 0x0410091000197882 */ /* 0x000fe20000000000 */
[----:B------:R-:W-:Y:S01]  /*3180*/  UMOV UR22, 0x0 ;  /* 0x0000000000167882 */ /* 0x000fe20000000000 */
[----:B------:R-:W-:Y:S01]  /*3190*/  UMOV UR23, 0x4100910 ;  /* 0x0410091000177882 */ /* 0x000fe20000000000 */
[----:B------:R-:W-:Y:S02]  /*31a0*/  ULOP3.LUT UR9, UR9, 0x10000, URZ, 0xfc, !UPT ;  /* 0x0001000009097892 */ /* 0x000fe4000f8efcff */
[----:B------:R-:W-:-:S02]  /*31b0*/  ULOP3.LUT UR10, UR10, 0x10000, URZ, 0xfc, !UPT ;  /* 0x000100000a0a7892 */ /* 0x000fc4000f8efcff */
[----:B------:R-:W-:Y:S02]  /*31c0*/  UIADD3 UR8, UPT, UPT, -UR8, URZ, URZ ;  /* 0x000000ff08087290 */ /* 0x000fe4000fffe1ff */
[----:B---3--:R-:W-:Y:S01]  /*31d0*/  UISETP.GE.AND UP3, UPT, UR6, 0x1, UPT ;  /* 0x000000010600788c */ /* 0x008fe2000bf66270 */
[----:B------:R-:W-:Y:S01]  /*31e0*/  UMOV UR20, 0x0 ;  /* 0x0000000000147882 */ /* 0x000fe20000000000 */
[----:B------:R-:W-:Y:S01]  /*31f0*/  UMOV UR21, 0x4100910 ;  /* 0x0410091000157882 */ /* 0x000fe20000000000 */
[----:B------:R-:W-:Y:S01]  /*3200*/  UMOV UR18, 0x0 ;  /* 0x0000000000127882 */ /* 0x000fe20000000000 */
[----:B-1----:R-:W-:Y:S01]  /*3210*/  R2UR UR16, R0 ;  /* 0x00000000001072ca */ /* 0x002fe200000e0000 */
[----:B------:R-:W-:-:S14]  /*3220*/  UMOV UR19, 0x4100910 ;  /* 0x0410091000137882 */ /* 0x000fdc0000000000 */
.L_x_61:
[----:B------:R-:W-:Y:S02]  /*3230*/  LEA R0, R10, UR5, 0x3 ;  /* 0x000000050a007c11 */ /* 0x000fe4000f8e18ff */
[----:B------:R-:W-:Y:S02]  /*3240*/  SHF.L.U32 R5, R9, 0x1f, RZ ;  /* 0x0000001f09057819 */ /* 0x000fe400000006ff */
[----:B------:R-:W-:Y:S01]  /*3250*/  PLOP3.LUT P0, PT, PT, PT, UP3, 0x80, 0x8 ;  /* 0x000000000008781c */ /* 0x000fe20003f0f038 */
[----:B------:R-:W-:Y:S01]  /*3260*/  VIADD R3, R0, 0xb0 ;  /* 0x000000b000037836 */ /* 0x000fe20000000000 */
[----:B-1----:R-:W1:Y:S02]  /*3270*/  SYNCS.PHASECHK.TRANS64.TRYWAIT P1, [R0+URZ+0xa0], R5 ;  /* 0x0000a005000075a7 */ /* 0x002e6400080211ff */
[----:B-1-3--:R-:W-:Y:S09]  /*3280*/  @!P1 BRA `(.L_x_55) ;  /* 0x0000004400b49947 */ /* 0x00aff20003800000 */
.L_x_136:
[----:B------:R-:W-:Y:S01]  /*3290*/  LEA R4, R10, UR5, 0x4 ;  /* 0x000000050a047c11 */ /* 0x000fe2000f8e20ff */
[----:B------:R-:W-:Y:S01]  /*32a0*/  @UP3 ULEA UR7, UR14, UR5, 0x3 ;  /* 0x000000050e073291 */ /* 0x000fe2000f8e18ff */
[----:B------:R-:W-:Y:S01]  /*32b0*/  PLOP3.LUT P2, PT, PT, PT, PT, 0x80, 0x8 ;  /* 0x000000000008781c */ /* 0x000fe20003f4f070 */
[----:B------:R-:W-:Y:S01]  /*32c0*/  ULEA UR6, UR15, UR5, 0x3 ;  /* 0x000000050f067291 */ /* 0x000fe2000f8e18ff */
[----:B------:R-:W-:Y:S01]  /*32d0*/  PRMT R3, RZ, 0x654, R3 ;  /* 0x00000654ff037816 */ /* 0x000fe20000000003 */
[----:B------:R-:W-:Y:S01]  /*32e0*/  ULEA.HI UR11, UR15, UR15, URZ, 0x1 ;  /* 0x0000000f0f0b7291 */ /* 0x000fe2000f8f08ff */
[----:B-1----:R-:W1:Y:S01]  /*32f0*/  LDS.128 R4, [R4+0x130] ;  /* 0x0001300004047984 */ /* 0x002e620000000c00 */
[----:B------:R-:W-:Y:S02]  /*3300*/  @P0 SHF.L.U32 R2, R8, 0x1f, RZ ;  /* 0x0000001f08020819 */ /* 0x000fe400000006ff */
[----:B------:R-:W-:Y:S01]  /*3310*/  SHF.L.U32 R0, R11, 0x1f, RZ ;  /* 0x0000001f0b007819 */ /* 0x000fe200000006ff */
[----:B------:R-:W-:Y:S01]  /*3320*/  @!PT LDS RZ, [RZ] ;  /* 0x00000000fffff984 */ /* 0x000fe20000000800 */
[----:B------:R-:W-:Y:S01]  /*3330*/  @!PT LDS RZ, [RZ] ;  /* 0x00000000fffff984 */ /* 0x000fe20000000800 */
[----:B------:R-:W-:Y:S01]  /*3340*/  @!PT LDS RZ, [RZ] ;  /* 0x00000000fffff984 */ /* 0x000fe20000000800 */
[----:B------:R-:W-:Y:S01]  /*3350*/  @!PT LDS RZ, [RZ] ;  /* 0x00000000fffff984 */ /* 0x000fe20000000800 */
[----:B------:R2:W-:Y:S06]  /*3360*/  MEMBAR.ALL.CTA ;  /* 0x0000000000007992 */ /* 0x0005ec0000008000 */
[----:B--2---:R-:W2:Y:S02]  /*3370*/  FENCE.VIEW.ASYNC.S ;  /* 0x00000000000073c6 */ /* 0x004ea40000000000 */
[----:B--2---:R2:W-:Y:S01]  /*3380*/  SYNCS.ARRIVE.TRANS64.RED.A1T0 RZ, [R3+URZ], RZ ;  /* 0x000000ff03ff79a7 */ /* 0x0045e200081004ff */
[----:B------:R2:W3:Y:S01]  /*3390*/  @P0 SYNCS.PHASECHK.TRANS64.TRYWAIT P2, [UR7], R2 ;  /* 0x00000002ff0005a7 */ /* 0x0004e20008041107 */
[----:B------:R-:W-:-:S02]  /*33a0*/  USHF.L.U32 UR7, UR11, 0x5, URZ ;  /* 0x000000050b077899 */ /* 0x000fc400080006ff */
[----:B------:R-:W-:Y:S01]  /*33b0*/  ULOP3.LUT UR11, UR11, 0xffe, URZ, 0xc0, !UPT ;  /* 0x00000ffe0b0b7892 */ /* 0x000fe2000f8ec0ff */
[----:B-1----:R-:W-:Y:S01]  /*33c0*/  LOP3.LUT P1, RZ, R6, 0x1, RZ, 0xc0, !PT ;  /* 0x0000000106ff7812 */ /* 0x002fe2000782c0ff */
[----:B------:R-:W-:Y:S02]  /*33d0*/  ULOP3.LUT UR7, UR7, 0xffffffc0, URZ, 0xc0, !UPT ;  /* 0xffffffc007077892 */ /* 0x000fe4000f8ec0ff */
[----:B------:R-:W-:Y:S02]  /*33e0*/  UIADD3 UR11, UPT, UPT, -UR11, UR15, URZ ;  /* 0x0000000f0b0b7290 */ /* 0x000fe4000fffe1ff */
[----:B------:R-:W-:-:S04]  /*33f0*/  UIADD3 UR7, UPT, UPT, UR16, UR7, URZ ;  /* 0x0000000710077290 */ /* 0x000fc8000fffe0ff */
[----:B------:R-:W-:Y:S01]  /*3400*/  ULEA UR7, UR11, UR7, 0x14 ;  /* 0x000000070b077291 */ /* 0x000fe2000f8ea0ff */
[----:B------:R-:W1:Y:S02]  /*3410*/  SYNCS.PHASECHK.TRANS64.TRYWAIT P0, [UR6+0xe0], R0 ;  /* 0x0000e000ff0075a7 */ /* 0x000e640008001106 */
[----:B-123--:R-:W-:Y:S09]  /*3420*/  @!P0 BRA `(.L_x_56) ;  /* 0x0000004400608947 */ /* 0x00eff20003800000 */
.L_x_138:
[----:B------:R-:W-:Y:S01]  /*3430*/  IADD3 R10, PT, PT, R10, 0x1, RZ ;  /* 0x000000010a0a7810 */ /* 0x000fe20007ffe0ff */
[----:B------:R-:W-:Y:S06]  /*3440*/  BRA.U !UP3, `(.L_x_57) ;  /* 0x000000050b107547 */ /* 0x000fec000b800000 */
[----:B------:R-:W-:Y:S01]  /*3450*/  UPLOP3.LUT UP4, UPT, UPT, UPT, UPT, 0x40, 0x4 ;  /* 0x000000000004789c */ /* 0x000fe20003f8e870 */
[----:B------:R-:W-:Y:S01]  /*3460*/  UMOV UR13, UR8 ;  /* 0x00000008000d7c82 */ /* 0x000fe20008000000 */
[----:B------:R-:W-:Y:S01]  /*3470*/  UMOV UR12, UR4 ;  /* 0x00000004000c7c82 */ /* 0x000fe20008000000 */
[----:B------:R-:W-:-:S08]  /*3480*/  UMOV UR17, UR14 ;  /* 0x0000000e00117c82 */ /* 0x000fd00008000000 */
.L_x_60:
[----:B------:R-:W-:Y:S02]  /*3490*/  UIADD3 UR13, UPT, UPT, UR13, 0x1, URZ ;  /* 0x000000010d0d7890 */ /* 0x000fe4000fffe0ff */
[----:B--2---:R-:W-:Y:S02]  /*34a0*/  ULEA UR11, UR17, UR5, 0x3 ;  /* 0x00000005110b7291 */ /* 0x004fe4000f8e18ff */
[----:B------:R-:W-:Y:S01]  /*34b0*/  UISETP.NE.AND UP0, UPT, UR13, URZ, UPT ;  /* 0x000000ff0d00728c */ /* 0x000fe2000bf05270 */
[----:B---3--:R-:W-:Y:S10]  /*34c0*/  @P2 BRA `(.L_x_58) ;  /* 0x00000000000c2947 */ /* 0x008ff40003800000 */
[----:B-1----:R-:W-:Y:S04]  /*34d0*/  SHF.L.U32 R3, R8, 0x1f, RZ ;  /* 0x0000001f08037819 */ /* 0x002fe800000006ff */
[----:B------:R-:W1:Y:S02]  /*34e0*/  SYNCS.PHASECHK.TRANS64.TRYWAIT P0, [UR11], R3 ;  /* 0x00000003ff0075a7 */ /* 0x000e64000800110b */
[----:B-1----:R-:W-:Y:S05]  /*34f0*/  @!P0 BRA `(.L_x_59) ;  /* 0x0000004400448947 */ /* 0x002fea0003800000 */
.L_x_58:
[----:B------:R-:W-:Y:S01]  /*3500*/  UISETP.NE.AND UP1, UPT, UR12, 0x1, UPT ;  /* 0x000000010c00788c */ /* 0x000fe2000bf25270 */
[----:B------:R-:W-:Y:S01]  /*3510*/  PLOP3.LUT P2, PT, PT, PT, PT, 0x80, 0x8 ;  /* 0x000000000008781c */ /* 0x000fe20003f4f070 */
[----:B------:R-:W-:Y:S02]  /*3520*/  UIADD3 UR14, UPT, UPT, UR17, 0x1, URZ ;  /* 0x00000001110e7890 */ /* 0x000fe4000fffe0ff */
[----:B------:R-:W-:Y:S02]  /*3530*/  ULEA UR64, UR17, UR10, 0xa ;  /* 0x0000000a11407291 */ /* 0x000fe4000f8e50ff */
[----:B------:R-:W-:Y:S01]  /*3540*/  UISETP.NE.AND UP2, UPT, UR14, 0x6, UPT ;  /* 0x000000060e00788c */ /* 0x000fe2000bf45270 */
[----:B------:R-:W-:Y:S01]  /*3550*/  PLOP3.LUT P0, PT, PT, PT, UP1, 0x80, 0x8 ;  /* 0x000000000008781c */ /* 0x000fe20003f0f018 */
[----:B------:R-:W-:Y:S02]  /*3560*/  ULEA UR62, UR17, UR9, 0xa ;  /* 0x00000009113e7291 */ /* 0x000fe4000f8e50ff */
[----:B------:R-:W-:Y:S02]  /*3570*/  USEL UR35, URZ, 0x1, UP2 ;  /* 0x00000001ff237887 */ /* 0x000fe40009000000 */
[----:B------:R-:W-:Y:S02]  /*3580*/  USEL UR14, UR14, URZ, UP2 ;  /* 0x000000ff0e0e7287 */ /* 0x000fe40009000000 */
[----:B------:R-:W-:Y:S02]  /*3590*/  UIADD3 UR60, UPT, UPT, UR64, 0x2, URZ ;  /* 0x00000002403c7890 */ /* 0x000fe4000fffe0ff */
[----:B------:R-:W-:Y:S01]  /*35a0*/  @UP1 ULEA UR34, UR14, UR5, 0x3 ;  /* 0x000000050e221291 */ /* 0x000fe2000f8e18ff */
[----:B------:R-:W-:Y:S01]  /*35b0*/  LOP3.LUT R8, R8, UR35, RZ, 0x3c, !PT ;  /* 0x0000002308087c12 */ /* 0x000fe2000f8e3cff */
[----:B------:R-:W-:Y:S02]  /*35c0*/  UIADD3 UR58, UPT, UPT, UR62, 0x2, URZ ;  /* 0x000000023e3a7890 */ /* 0x000fe4000fffe0ff */
[----:B------:R-:W-:Y:S01]  /*35d0*/  UIADD3 UR56, UPT, UPT, UR64, 0x4, URZ ;  /* 0x0000000440387890 */ /* 0x000fe2000fffe0ff */
[----:B-1----:R-:W-:Y:S01]  /*35e0*/  @P0 SHF.L.U32 R0, R8, 0x1f, RZ ;  /* 0x0000001f08000819 */ /* 0x002fe200000006ff */
[----:B------:R-:W-:Y:S02]  /*35f0*/  UIADD3 UR54, UPT, UPT, UR62, 0x4, URZ ;  /* 0x000000043e367890 */ /* 0x000fe4000fffe0ff */
[----:B------:R-:W-:Y:S01]  /*3600*/  UIADD3 UR52, UPT, UPT, UR64, 0x6, URZ ;  /* 0x0000000640347890 */ /* 0x000fe2000fffe0ff */
[----:B------:R2:W3:Y:S01]  /*3610*/  @P0 SYNCS.PHASECHK.TRANS64.TRYWAIT P2, [UR34], R0 ;  /* 0x00000000ff0005a7 */ /* 0x0004e20008041122 */
[----:B------:R-:W-:Y:S02]  /*3620*/  UIADD3 UR50, UPT, UPT, UR62, 0x6, URZ ;  /* 0x000000063e327890 */ /* 0x000fe4000fffe0ff */
        /* <DEDUP_REMOVED lines=9> */
[----:B------:R-:W-:Y:S01]  /*36c0*/  UIADD3 UR12, UPT, UPT, UR12, -0x1, URZ ;  /* 0xffffffff0c0c7890 */ /* 0x000fe2000fffe0ff */
[----:B------:R-:W-:Y:S01]  /*36d0*/  UMOV UR65, 0x40004040 ;  /* 0x4000404000417882 */ /* 0x000fe20000000000 */
[----:B------:R-:W-:Y:S01]  /*36e0*/  UMOV UR63, 0x40004040 ;  /* 0x40004040003f7882 */ /* 0x000fe20000000000 */
[----:B------:R-:W-:Y:S01]  /*36f0*/  UMOV UR61, 0x40004040 ;  /* 0x40004040003d7882 */ /* 0x000fe20000000000 */
[----:B------:R2:W-:Y:S01]  /*3700*/  UTCHMMA gdesc[UR62], gdesc[UR64], tmem[UR7], tmem[UR32], idesc[UR33], UP4 ;  /* 0x00ff20403e0075ea */ /* 0x0005e2000a000007 */
[----:B------:R-:W-:Y:S01]  /*3710*/  UPLOP3.LUT UP4, UPT, UPT, UPT, UPT, 0x80, 0x8 ;  /* 0x000000000008789c */ /* 0x000fe20003f8f070 */
[----:B------:R-:W-:Y:S01]  /*3720*/  UMOV UR59, 0x40004040 ;  /* 0x40004040003b7882 */ /* 0x000fe20000000000 */
[----:B------:R-:W-:Y:S01]  /*3730*/  UMOV UR57, 0x40004040 ;  /* 0x4000404000397882 */ /* 0x000fe20000000000 */
[----:B------:R2:W-:Y:S01]  /*3740*/  UTCHMMA gdesc[UR58], gdesc[UR60], tmem[UR7], tmem[UR30], idesc[UR31], UPT ;  /* 0x00ff1e3c3a0075ea */ /* 0x0005e2000b800007 */
        /* <DEDUP_REMOVED lines=14> */
[----:B------:R-:W-:Y:S01]  /*3830*/  UMOV UR35, 0x40004040 ;  /* 0x4000404000237882 */ /* 0x000fe20000000000 */
[----:B------:R2:W-:Y:S01]  /*3840*/  UTCHMMA gdesc[UR38], gdesc[UR40], tmem[UR7], tmem[UR20], idesc[UR21], UPT ;  /* 0x00ff1428260075ea */ /* 0x0005e2000b800007 */
[----:B------:R2:W-:Y:S01]  /*3850*/  UTCHMMA gdesc[UR34], gdesc[UR36], tmem[UR7], tmem[UR18], idesc[UR19], UPT ;  /* 0x00ff1224220075ea */ /* 0x0005e2000b800007 */
[----:B------:R2:W-:Y:S01]  /*3860*/  UTCBAR [UR11], URZ ;  /* 0x000000ff0b0073e9 */ /* 0x0005e200080000ff */
[----:B------:R-:W-:Y:S01]  /*3870*/  UMOV UR17, UR14 ;  /* 0x0000000e00117c82 */ /* 0x000fe20008000000 */
[----:B------:R-:W-:Y:S05]  /*3880*/  BRA.U UP0, `(.L_x_60) ;  /* 0xfffffffd00007547 */ /* 0x000fea000b83ffff */
.L_x_57:
[----:B------:R-:W-:Y:S01]  /*3890*/  UIADD3 UR15, UPT, UPT, UR15, 0x1, URZ ;  /* 0x000000010f0f7890 */ /* 0x000fe2000fffe0ff */
[C---:B------:R-:W-:Y:S01]  /*38a0*/  ISETP.NE.AND P0, PT, R10.reuse, 0x2, PT ;  /* 0x000000020a00780c */ /* 0x040fe20003f05270 */
[----:B--2---:R-:W-:Y:S02]  /*38b0*/  UIADD3 UR7, UPT, UPT, UR6, 0xc0, URZ ;  /* 0x000000c006077890 */ /* 0x004fe4000fffe0ff */
[----:B------:R-:W-:Y:S01]  /*38c0*/  UISETP.NE.AND UP0, UPT, UR15, 0x4, UPT ;  /* 0x000000040f00788c */ /* 0x000fe2000bf05270 */
[----:B-1----:R-:W-:Y:S02]  /*38d0*/  SEL R0, RZ, 0x1, P0 ;  /* 0x00000001ff007807 */ /* 0x002fe40000000000 */
[----:B------:R-:W-:Y:S01]  /*38e0*/  SEL R10, R10, RZ, P0 ;  /* 0x000000ff0a0a7207 */ /* 0x000fe20000000000 */
[----:B------:R-:W-:Y:S01]  /*38f0*/  USEL UR6, URZ, 0x1, UP0 ;  /* 0x00000001ff067887 */ /* 0x000fe20008000000 */
[----:B------:R-:W-:Y:S01]  /*3900*/  LOP3.LUT R9, R9, R0, RZ, 0x3c, !PT ;  /* 0x0000000009097212 */ /* 0x000fe200078e3cff */
[----:B------:R-:W-:Y:S01]  /*3910*/  USEL UR15, UR15, URZ, UP0 ;  /* 0x000000ff0f0f7287 */ /* 0x000fe20008000000 */
[----:B------:R1:W-:Y:S03]  /*3920*/  UTCBAR [UR7], URZ ;  /* 0x000000ff070073e9 */ /* 0x0003e600080000ff */
[----:B------:R-:W-:Y:S01]  /*3930*/  LOP3.LUT R11, R11, UR6, RZ, 0x3c, !PT ;  /* 0x000000060b0b7c12 */ /* 0x000fe2000f8e3cff */
[----:B------:R-:W-:Y:S07]  /*3940*/  @P1 BRA `(.L_x_61) ;  /* 0xfffffff800381947 */ /* 0x000fee000383ffff */
[----:B------:R-:W2:Y:S01]  /*3950*/  S2UR UR4, SR_CgaCtaId ;  /* 0x00000000000479c3 */ /* 0x000ea20000008800 */
[----:B------:R-:W-:Y:S01]  /*3960*/  ELECT P0, URZ, PT ;  /* 0x0000000000ff782f */ /* 0x000fe20003800000 */
[----:B------:R-:W-:Y:S01]  /*3970*/  IMAD.MOV.U32 R0, RZ, RZ, 0x1 ;  /* 0x00000001ff007424 */ /* 0x000fe200078e00ff */
[----:B------:R-:W-:Y:S01]  /*3980*/  UIADD3 UR5, UPT, UPT, UR5, 0xe0, URZ ;  /* 0x000000e005057890 */ /* 0x000fe2000fffe0ff */
[----:B------:R-:W-:Y:S01]  /*3990*/  SHF.L.U32 R3, R11, 0x1f, RZ ;  /* 0x0000001f0b037819 */ /* 0x000fe200000006ff */
[----:B------:R-:W-:-:S03]  /*39a0*/  UMOV UR6, 0x40 ;  /* 0x0000004000067882 */ /* 0x000fc60000000000 */
[----:B------:R-:W-:Y:S01]  /*39b0*/  UVIRTCOUNT.DEALLOC.SMPOOL 0x80 ;  /* 0x000000800000784c */ /* 0x000fe20000000000 */
[----:B--2---:R-:W-:Y:S02]  /*39c0*/  ULEA UR4, UR4, UR6, 0x18 ;  /* 0x0000000604047291 */ /* 0x004fe4000f8ec0ff */
[----:B------:R-:W-:-:S07]  /*39d0*/  ULEA UR6, UR15, UR5, 0x3 ;  /* 0x000000050f067291 */ /* 0x000fce000f8e18ff */
[----:B------:R2:W-:Y:S02]  /*39e0*/  @P0 STS.U8 [UR4+0x1c], R0 ;  /* 0x00001c00ff000988 */ /* 0x0005e40008000004 */
[----:B------:R-:W4:Y:S02]  /*39f0*/  SYNCS.PHASECHK.TRANS64.TRYWAIT P0, [UR6], R3 ;  /* 0x00000003ff0075a7 */ /* 0x000f240008001106 */
[----:B--2-4-:R-:W-:Y:S05]  /*3a00*/  @!P0 BRA `(.L_x_62) ;  /* 0x0000004000188947 */ /* 0x014fea0003800000 */
.L_x_141:
[----:B-1----:R-:W-:-:S04]  /*3a10*/  UIADD3 UR7, UPT, UPT, UR15, 0x1, URZ ;  /* 0x000000010f077890 */ /* 0x002fc8000fffe0ff */
[----:B------:R-:W-:-:S04]  /*3a20*/  UISETP.NE.AND UP0, UPT, UR7, 0x4, UPT ;  /* 0x000000040700788c */ /* 0x000fc8000bf05270 */
[----:B------:R-:W-:Y:S02]  /*3a30*/  USEL UR8, URZ, 0x1, UP0 ;  /* 0x00000001ff087887 */ /* 0x000fe40008000000 */
[----:B------:R-:W-:-:S04]  /*3a40*/  USEL UR7, UR7, URZ, UP0 ;  /* 0x000000ff07077287 */ /* 0x000fc80008000000 */
[----:B------:R-:W-:Y:S01]  /*3a50*/  ULEA UR6, UR7, UR5, 0x3 ;  /* 0x0000000507067291 */ /* 0x000fe2000f8e18ff */
[----:B------:R-:W-:-:S04]  /*3a60*/  LOP3.LUT R2, R11, UR8, RZ, 0x3c, !PT ;  /* 0x000000080b027c12 */ /* 0x000fc8000f8e3cff */
[----:B--2---:R-:W-:-:S04]  /*3a70*/  SHF.L.U32 R3, R2, 0x1f, RZ ;  /* 0x0000001f02037819 */ /* 0x004fc800000006ff */
[----:B------:R-:W1:Y:S02]  /*3a80*/  SYNCS.PHASECHK.TRANS64.TRYWAIT P0, [UR6], R3 ;  /* 0x00000003ff0075a7 */ /* 0x000e640008001106 */
[----:B-1----:R-:W-:Y:S05]  /*3a90*/  @!P0 BRA `(.L_x_63) ;  /* 0x00000040000c8947 */ /* 0x002fea0003800000 */
.L_x_143:
        /* <DEDUP_REMOVED lines=9> */
.L_x_145:
[----:B------:R-:W-:-:S04]  /*3b30*/  UIADD3 UR7, UPT, UPT, UR7, 0x1, URZ ;  /* 0x0000000107077890 */ /* 0x000fc8000fffe0ff */
[----:B------:R-:W-:-:S04]  /*3b40*/  UISETP.NE.AND UP0, UPT, UR7, 0x4, UPT ;  /* 0x000000040700788c */ /* 0x000fc8000bf05270 */
[----:B------:R-:W-:Y:S02]  /*3b50*/  USEL UR6, URZ, 0x1, UP0 ;  /* 0x00000001ff067887 */ /* 0x000fe40008000000 */
[----:B------:R-:W-:-:S04]  /*3b60*/  USEL UR7, UR7, URZ, UP0 ;  /* 0x000000ff07077287 */ /* 0x000fc80008000000 */
[----:B------:R-:W-:Y:S01]  /*3b70*/  ULEA UR7, UR7, UR5, 0x3 ;  /* 0x0000000507077291 */ /* 0x000fe2000f8e18ff */
[----:B-1----:R-:W-:-:S04]  /*3b80*/  LOP3.LUT R3, R2, UR6, RZ, 0x3c, !PT ;  /* 0x0000000602037c12 */ /* 0x002fc8000f8e3cff */
[----:B------:R-:W-:-:S04]  /*3b90*/  SHF.L.U32 R3, R3, 0x1f, RZ ;  /* 0x0000001f03037819 */ /* 0x000fc800000006ff */
[----:B------:R-:W1:Y:S02]  /*3ba0*/  SYNCS.PHASECHK.TRANS64.TRYWAIT P0, [UR7], R3 ;  /* 0x00000003ff0075a7 */ /* 0x000e640008001107 */
[----:B-1----:R-:W-:Y:S05]  /*3bb0*/  @!P0 BRA `(.L_x_65) ;  /* 0x0000003c00f48947 */ /* 0x002fea0003800000 */
.L_x_147:
[----:B------:R-:W-:Y:S01]  /*3bc0*/  NOP ;  /* 0x0000000000007918 */ /* 0x000fe20000000000 */
[----:B-1----:R-:W1:Y:S01]  /*3bd0*/  LDS R0, [UR4+0x14] ;  /* 0x00001404ff007984 */ /* 0x002e620008000800 */
[----:B------:R-:W-:Y:S01]  /*3be0*/  ULOP3.LUT UR6, UR16, 0xffff, URZ, 0xc0, !UPT ;  /* 0x0000ffff10067892 */ /* 0x000fe2000f8ec0ff */
[----:B------:R-:W-:Y:S01]  /*3bf0*/  UMOV UR8, 0xffff ;  /* 0x0000ffff00087882 */ /* 0x000fe20000000000 */
[----:B------:R-:W-:Y:S02]  /*3c00*/  UMOV UR5, 0x1 ;  /* 0x0000000100057882 */ /* 0x000fe40000000000 */
[----:B------:R-:W-:-:S04]  /*3c10*/  USHF.R.U32.HI UR6, URZ, 0x5, UR6 ;  /* 0x00000005ff067899 */ /* 0x000fc80008011606 */
[----:B------:R-:W-:Y:S02]  /*3c20*/  USHF.L.U32 UR8, UR8, UR6, URZ ;  /* 0x0000000608087299 */ /* 0x000fe400080006ff */
[----:B------:R-:W-:-:S04]  /*3c30*/  USHF.L.U32 UR5, UR5, UR6, URZ ;  /* 0x0000000605057299 */ /* 0x000fc800080006ff */
[----:B-1----:R-:W-:-:S04]  /*3c40*/  LOP3.LUT R0, R0, UR8, RZ, 0xc0, !PT ;  /* 0x0000000800007c12 */ /* 0x002fc8000f8ec0ff */
[----:B------:R-:W-:-:S13]  /*3c50*/  ISETP.NE.AND P0, PT, R0, UR8, PT ;  /* 0x0000000800007c0c */ /* 0x000fda000bf05270 */
[----:B------:R-:W-:Y:S05]  /*3c60*/  @P0 BRA `(.L_x_66) ;  /* 0x0000000000580947 */ /* 0x000fea0003800000 */
[----:B------:R-:W1:Y:S02]  /*3c70*/  LDS R0, [UR4+0x18] ;  /* 0x00001804ff007984 */ /* 0x000e640008000800 */
[----:B-1----:R-:W-:-:S04]  /*3c80*/  LOP3.LUT R0, R0, UR5, RZ, 0xc0, !PT ;  /* 0x0000000500007c12 */ /* 0x002fc8000f8ec0ff */
[----:B------:R-:W-:-:S13]  /*3c90*/  ISETP.NE.AND P0, PT, R0, UR5, PT ;  /* 0x0000000500007c0c */ /* 0x000fda000bf05270 */
[----:B------:R-:W-:Y:S05]  /*3ca0*/  @P0 BRA `(.L_x_67) ;  /* 0x00000000003c0947 */ /* 0x000fea0003800000 */
[----:B------:R-:W1:Y:S01]  /*3cb0*/  S2R R2, SR_LANEID ;  /* 0x0000000000027919 */ /* 0x000e620000000000 */
[----:B------:R-:W-:Y:S01]  /*3cc0*/  ULOP3.LUT UR8, URZ, UR8, URZ, 0x33, !UPT ;  /* 0x00000008ff087292 */ /* 0x000fe2000f8e33ff */
[----:B------:R-:W-:Y:S01]  /*3cd0*/  LOP3.LUT R4, RZ, UR5, RZ, 0x33, !PT ;  /* 0x00000005ff047c12 */ /* 0x000fe2000f8e33ff */
[----:B------:R-:W-:Y:S02]  /*3ce0*/  VOTEU.ANY UR7, UPT, PT ;  /* 0x0000000000077886 */ /* 0x000fe400038e0100 */
[----:B------:R-:W-:Y:S01]  /*3cf0*/  UFLO.U32 UR7, UR7 ;  /* 0x00000007000772bd */ /* 0x000fe200080e0000 */
[----:B------:R-:W2:Y:S01]  /*3d00*/  REDUX UR5, R4 ;  /* 0x00000000040573c4 */ /* 0x000ea20000000000 */
[----:B------:R-:W-:-:S06]  /*3d10*/  IMAD.U32 R0, RZ, RZ, UR8 ;  /* 0x00000008ff007e24 */ /* 0x000fcc000f8e00ff */
[----:B------:R4:W-:Y:S01]  /*3d20*/  UTCATOMSWS.AND URZ, UR8 ;  /* 0x0000000800ff79e3 */ /* 0x0009e20008000000 */
[----:B------:R-:W3:Y:S01]  /*3d30*/  REDUX UR6, R0 ;  /* 0x00000000000673c4 */ /* 0x000ee20000000000 */
[----:B-1----:R-:W-:Y:S01]  /*3d40*/  ISETP.EQ.U32.AND P0, PT, R2, UR7, PT ;  /* 0x0000000702007c0c */ /* 0x002fe2000bf02070 */
[----:B--2---:R-:W-:Y:S01]  /*3d50*/  IMAD.U32 R2, RZ, RZ, UR5 ;  /* 0x00000005ff027e24 */ /* 0x004fe2000f8e00ff */
[----:B---3--:R-:W-:-:S11]  /*3d60*/  MOV R3, UR6 ;  /* 0x0000000600037c02 */ /* 0x008fd60008000f00 */
[----:B------:R4:W-:Y:S04]  /*3d70*/  @P0 ATOMS.AND RZ, [UR4+0x14], R3 ;  /* 0x00001403ffff098c */ /* 0x0009e8000a800004 */
[----:B------:R4:W-:Y:S01]  /*3d80*/  @P0 ATOMS.AND RZ, [UR4+0x18], R2 ;  /* 0x00001802ffff098c */ /* 0x0009e2000a800004 */
[----:B------:R-:W-:Y:S05]  /*3d90*/  BRA `(.L_x_68) ;  /* 0x0000000000147947 */ /* 0x000fea0003800000 */
.L_x_67:
[----:B------:R-:W-:Y:S02]  /*3da0*/  MOV R2, 0x3dc0 ;  /* 0x00003dc000027802 */ /* 0x000fe40000000f00 */
[----:B---3-5:R-:W-:Y:S05]  /*3db0*/  CALL.REL.NOINC `($__internal_0_$__cuda_sm10x_tcgen05_guardrail_trap_col_being_dealloced_not_returned_by_alloc) ;  /* 0x0000004000687944 */ /* 0x028fea0003c00000 */
[----:B------:R-:W-:Y:S05]  /*3dc0*/  BRA `(.L_x_68) ;  /* 0x0000000000087947 */ /* 0x000fea0003800000 */
.L_x_66:
[----:B------:R-:W-:Y:S02]  /*3dd0*/  MOV R2, 0x3df0 ;  /* 0x00003df000027802 */ /* 0x000fe40000000f00 */
[----:B---3-5:R-:W-:Y:S05]  /*3de0*/  CALL.REL.NOINC `($__internal_2_$__cuda_sm10x_tcgen05_guardrail_trap_unallocated_columns_being_dealloced) ;  /* 0x0000004000747944 */ /* 0x028fea0003c00000 */
.L_x_68:
[----:B------:R-:W-:Y:S01]  /*3df0*/  NOP ;  /* 0x0000000000007918 */ /* 0x000fe20000000000 */
[----:B----4-:R-:W-:Y:S05]  /*3e00*/  EXIT ;  /* 0x000000000000794d */ /* 0x010fea0003800000 */
.L_x_50:
[----:B------:R-:W-:-:S09]  /*3e10*/  UISETP.NE.OR UP2, UPT, UR8, 0x3, !UP2 ;  /* 0x000000030800788c */ /* 0x000fd2000d745670 */
[----:B------:R-:W-:Y:S05]  /*3e20*/  BRA.U UP2, `(.L_x_69) ;  /* 0x0000000d02b07547 */ /* 0x000fea000b800000 */
[----:B------:R-:W1:Y:S01]  /*3e30*/  LDC R0, c[0x0][0xb30] ;  /* 0x0002cc00ff007b82 */ /* 0x000e620000000800 */
[----:B------:R-:W2:Y:S01]  /*3e40*/  LDCU.64 UR8, c[0x0][0x888] ;  /* 0x00011100ff0877ac */ /* 0x000ea20008000a00 */
[----:B------:R-:W-:Y:S02]  /*3e50*/  HFMA2 R25, -RZ, RZ, 0, 0 ;  /* 0x00000000ff197431 */ /* 0x000fe400000001ff */
[----:B------:R-:W-:Y:S01]  /*3e60*/  IMAD.MOV.U32 R34, RZ, RZ, 0x1 ;  /* 0x00000001ff227424 */ /* 0x000fe200078e00ff */
[----:B------:R-:W-:Y:S01]  /*3e70*/  MOV R23, 0x2000 ;  /* 0x0000200000177802 */ /* 0x000fe20000000f00 */
[----:B------:R-:W4:Y:S01]  /*3e80*/  LDCU.64 UR4, c[0x0][0x890] ;  /* 0x00011200ff0477ac */ /* 0x000f220008000a00 */
[----:B------:R-:W-:Y:S01]  /*3e90*/  IMAD.MOV.U32 R27, RZ, RZ, RZ ;  /* 0x000000ffff1b7224 */ /* 0x000fe200078e00ff */
[----:B------:R-:W3:Y:S01]  /*3ea0*/  LDC R19, c[0x0][0x370] ;  /* 0x0000dc00ff137b82 */ /* 0x000ee20000000800 */
[----:B------:R-:W-:Y:S01]  /*3eb0*/  UMOV UR7, 0x400 ;  /* 0x0000040000077882 */ /* 0x000fe20000000000 */
[----:B------:R-:W-:-:S02]  /*3ec0*/  UPLOP3.LUT UP1, UPT, UPT, UPT, UPT, 0x40, 0x4 ;  /* 0x000000000004789c */ /* 0x000fc40003f2e870 */
[----:B------:R-:W-:Y:S01]  /*3ed0*/  ULEA UR7, UR37, UR7, 0x18 ;  /* 0x0000000725077291 */ /* 0x000fe2000f8ec0ff */
[----:B------:R-:W-:-:S03]  /*3ee0*/  UMOV UR13, URZ ;  /* 0x000000ff000d7c82 */ /* 0x000fc60008000000 */
[----:B------:R-:W3:Y:S01]  /*3ef0*/  LDC R2, c[0x0][0xb0c] ;  /* 0x0002c300ff027b82 */ /* 0x000ee20000000800 */
[----:B--2---:R-:W-:Y:S02]  /*3f00*/  UISETP.NE.U32.AND UP3, UPT, UR8, URZ, UPT ;  /* 0x000000ff0800728c */ /* 0x004fe4000bf65070 */
[----:B----4-:R-:W-:-:S05]  /*3f10*/  UISETP.NE.U32.AND UP4, UPT, UR4, URZ, UPT ;  /* 0x000000ff0400728c */ /* 0x010fca000bf85070 */
[----:B------:R-:W2:Y:S01]  /*3f20*/  LDC R18, c[0x0][0xb20] ;  /* 0x0002c800ff127b82 */ /* 0x000ea20000000800 */
[----:B-1----:R-:W-:Y:S01]  /*3f30*/  ISETP.NE.AND P1, PT, R0, 0x1, PT ;  /* 0x000000010000780c */ /* 0x002fe20003f25270 */
[----:B------:R-:W-:Y:S02]  /*3f40*/  UISETP.NE.AND.EX UP3, UPT, UR9, URZ, UPT, UP3 ;  /* 0x000000ff0900728c */ /* 0x000fe4000bf65330 */
[----:B------:R-:W-:-:S04]  /*3f50*/  UISETP.NE.AND.EX UP4, UPT, UR5, URZ, UPT, UP4 ;  /* 0x000000ff0500728c */ /* 0x000fc8000bf85340 */
[----:B-----5:R-:W1:Y:S08]  /*3f60*/  LDC.64 R32, c[0x0][0x348] ;  /* 0x0000d200ff207b82 */ /* 0x020e700000000a00 */
[----:B------:R-:W4:Y:S08]  /*3f70*/  LDC.64 R16, c[0x0][0xb10] ;  /* 0x0002c400ff107b82 */ /* 0x000f300000000a00 */
[----:B------:R-:W1:Y:S08]  /*3f80*/  LDC.64 R6, c[0x0][0xb18] ;  /* 0x0002c600ff067b82 */ /* 0x000e700000000a00 */
[----:B------:R-:W1:Y:S08]  /*3f90*/  LDC.64 R4, c[0x0][0xb28] ;  /* 0x0002ca00ff047b82 */ /* 0x000e700000000a00 */
[----:B--23--:R-:W1:Y:S02]  /*3fa0*/  LDC R22, c[0x0][0x374] ;  /* 0x0000dd00ff167b82 */ /* 0x00ce640000000800 */
.L_x_78:
[----:B------:R-:W-:Y:S02]  /*3fb0*/  LEA R0, R27, UR7, 0x3 ;  /* 0x000000071b007c11 */ /* 0x000fe4000f8e18ff */
[----:B------:R-:W-:Y:S02]  /*3fc0*/  SHF.L.U32 R3, R25, 0x1f, RZ ;  /* 0x0000001f19037819 */ /* 0x000fe400000006ff */
[----:B------:R-:W-:Y:S02]  /*3fd0*/  LEA R28, R27, UR7, 0x4 ;  /* 0x000000071b1c7c11 */ /* 0x000fe4000f8e20ff */
[----:B--2---:R-:W2:Y:S02]  /*3fe0*/  SYNCS.PHASECHK.TRANS64.TRYWAIT P0, [R0+URZ+0xa0], R3 ;  /* 0x0000a003000075a7 */ /* 0x004ea400080011ff */
[----:B--2---:R-:W-:Y:S05]  /*3ff0*/  @!P0 BRA `(.L_x_70) ;  /* 0x0000003800fc8947 */ /* 0x004fea0003800000 */
.L_x_148:
[----:B------:R-:W-:Y:S01]  /*4000*/  ISETP.GE.AND P0, PT, R26, 0x1, PT ;  /* 0x000000011a00780c */ /* 0x000fe20003f06270 */
[----:B------:R-:W3:Y:S01]  /*4010*/  LDS.128 R28, [R28+0x130] ;  /* 0x000130001c1c7984 */ /* 0x000ee20000000c00 */
[----:B--2---:R-:W-:Y:S01]  /*4020*/  VIADD R0, R0, 0xb0 ;  /* 0x000000b000007836 */ /* 0x004fe20000000000 */
[----:B------:R-:W-:Y:S01]  /*4030*/  @!PT LDS RZ, [RZ] ;  /* 0x00000000fffff984 */ /* 0x000fe20000000800 */
[----:B------:R-:W-:Y:S01]  /*4040*/  @!PT LDS RZ, [RZ] ;  /* 0x00000000fffff984 */ /* 0x000fe20000000800 */
[----:B------:R-:W-:Y:S01]  /*4050*/  @!PT LDS RZ, [RZ] ;  /* 0x00000000fffff984 */ /* 0x000fe20000000800 */
[----:B------:R-:W-:Y:S01]  /*4060*/  @!PT LDS RZ, [RZ] ;  /* 0x00000000fffff984 */ /* 0x000fe20000000800 */
[----:B------:R2:W-:Y:S06]  /*4070*/  MEMBAR.ALL.CTA ;  /* 0x0000000000007992 */ /* 0x0005ec0000008000 */
[----:B--2---:R-:W2:Y:S01]  /*4080*/  FENCE.VIEW.ASYNC.S ;  /* 0x00000000000073c6 */ /* 0x004ea20000000000 */
[----:B------:R-:W-:Y:S04]  /*4090*/  PRMT R0, RZ, 0x654, R0 ;  /* 0x00000654ff007816 */ /* 0x000fe80000000000 */
[----:B--2---:R2:W-:Y:S01]  /*40a0*/  SYNCS.ARRIVE.TRANS64.RED.A1T0 RZ, [R0+URZ], RZ ;  /* 0x000000ff00ff79a7 */ /* 0x0045e200081004ff */
[----:B---3--:R-:W-:Y:S11]  /*40b0*/  LOP3.LUT P3, RZ, R30, 0x1, RZ, 0xc0, !PT ;  /* 0x000000011eff7812 */ /* 0x008ff6000786c0ff */
[----:B------:R-:W-:Y:S02]  /*40c0*/  @!UPT UIADD3 URZ, UPT, UPT, URZ, URZ, URZ ;  /* 0x000000fffffff290 */ /* 0x000fe4000fffe0ff */
[----:B------:R-:W-:Y:S02]  /*40d0*/  @P3 MOV R13, R28 ;  /* 0x0000001c000d3202 */ /* 0x000fe40000000f00 */
[----:B------:R-:W-:Y:S01]  /*40e0*/  @P3 LOP3.LUT R8, R29, 0xffff, RZ, 0xc0, !PT ;  /* 0x0000ffff1d083812 */ /* 0x000fe200078ec0ff */
[----:B--2---:R-:W-:Y:S06]  /*40f0*/  @!P0 BRA `(.L_x_71) ;  /* 0x0000000000a48947 */ /* 0x004fec0003800000 */
[----:B-1----:R-:W-:Y:S01]  /*4100*/  IMAD.HI.U32 R37, R22, R7, RZ ;  /* 0x0000000716257227 */ /* 0x002fe200078e00ff */
[----:B------:R-:W-:Y:S02]  /*4110*/  ISETP.NE.AND P0, PT, R6, 0x1, PT ;  /* 0x000000010600780c */ /* 0x000fe40003f05270 */
[----:B------:R-:W-:Y:S01]  /*4120*/  ISETP.NE.AND P2, PT, R26, 0x1, PT ;  /* 0x000000011a00780c */ /* 0x000fe20003f45270 */
[----:B----4-:R-:W-:Y:S01]  /*4130*/  IMAD.HI.U32 R36, R19, R16, RZ ;  /* 0x0000001013247227 */ /* 0x010fe200078e00ff */
[----:B------:R-:W-:Y:S02]  /*4140*/  SHF.R.U32.HI R37, RZ, R18, R37 ;  /* 0x00000012ff257219 */ /* 0x000fe40000011625 */
[----:B------:R-:W-:Y:S01]  /*4150*/  ISETP.NE.AND P4, PT, R2, 0x1, PT ;  /* 0x000000010200780c */ /* 0x000fe20003f85270 */
[----:B------:R-:W-:Y:S01]  /*4160*/  IMAD.HI.U32 R38, R13, R16, RZ ;  /* 0x000000100d267227 */ /* 0x000fe200078e00ff */
[----:B------:R-:W-:Y:S02]  /*4170*/  SHF.R.U32.HI R36, RZ, R17, R36 ;  /* 0x00000011ff247219 */ /* 0x000fe40000011624 */
[----:B------:R-:W-:Y:S01]  /*4180*/  SEL R3, R22, R37, !P0 ;  /* 0x0000002516037207 */ /* 0x000fe20004000000 */
[C---:B------:R-:W-:Y:S01]  /*4190*/  IMAD.HI.U32 R37, R8.reuse, R7, RZ ;  /* 0x0000000708257227 */ /* 0x040fe200078e00ff */
[----:B------:R-:W-:Y:S02]  /*41a0*/  SEL R11, R19, R36, !P4 ;  /* 0x00000024130b7207 */ /* 0x000fe40006000000 */
[----:B------:R-:W-:Y:S01]  /*41b0*/  SHF.R.U32.HI R38, RZ, R17, R38 ;  /* 0x00000011ff267219 */ /* 0x000fe20000011626 */
[----:B------:R-:W-:Y:S01]  /*41c0*/  IMAD.HI.U32 R40, R3, R4, RZ ;  /* 0x0000000403287227 */ /* 0x000fe200078e00ff */
[----:B------:R-:W-:Y:S03]  /*41d0*/  SHF.R.U32.HI R37, RZ, R18, R37 ;  /* 0x00000012ff257219 */ /* 0x000fe60000011625 */
[----:B------:R-:W-:Y:S01]  /*41e0*/  IMAD.HI.U32 R36, R11, R4, RZ ;  /* 0x000000040b247227 */ /* 0x000fe200078e00ff */
[----:B------:R-:W-:Y:S02]  /*41f0*/  @P2 SHF.R.U32.HI R3, RZ, R5, R40 ;  /* 0x00000005ff032219 */ /* 0x000fe40000011628 */
[----:B------:R-:W-:Y:S02]  /*4200*/  SEL R9, R8, R37, !P0 ;  /* 0x0000002508097207 */ /* 0x000fe40004000000 */
[----:B------:R-:W-:Y:S01]  /*4210*/  @P2 SHF.R.U32.HI R11, RZ, R5, R36 ;  /* 0x00000005ff0b2219 */ /* 0x000fe20000011624 */
[C---:B------:R-:W-:Y:S01]  /*4220*/  IMAD R10, R26.reuse, R3, RZ ;  /* 0x000000031a0a7224 */ /* 0x040fe200078e02ff */
[----:B------:R-:W-:Y:S01]  /*4230*/  SEL R3, R13, R38, !P4 ;  /* 0x000000260d037207 */ /* 0x000fe20006000000 */
[C---:B------:R-:W-:Y:S03]  /*4240*/  IMAD.HI.U32 R14, R9.reuse, R4, RZ ;  /* 0x00000004090e7227 */ /* 0x040fe600078e00ff */
[----:B------:R-:W-:Y:S01]  /*4250*/  ISETP.GE.AND P0, PT, R9, R10, PT ;  /* 0x0000000a0900720c */ /* 0x000fe20003f06270 */
[C---:B------:R-:W-:Y:S01]  /*4260*/  IMAD R12, R26.reuse, R11, RZ ;  /* 0x0000000b1a0c7224 */ /* 0x040fe200078e02ff */
[-C--:B------:R-:W-:Y:S04]  /*4270*/  SHF.R.U32.HI R14, RZ, R5.reuse, R14 ;  /* 0x00000005ff0e7219 */ /* 0x080fe8000001160e */
[----:B------:R-:W-:Y:S02]  /*4280*/  ISETP.GE.OR P0, PT, R3, R12, P0 ;  /* 0x0000000c0300720c */ /* 0x000fe40000706670 */
[----:B------:R-:W-:Y:S05]  /*4290*/  SEL R15, R9, R14, !P2 ;  /* 0x0000000e090f7207 */ /* 0x000fea0005000000 */
[----:B------:R-:W-:Y:S04]  /*42a0*/  IMAD.MOV R14, RZ, RZ, -R15 ;  /* 0x000000ffff0e7224 */ /* 0x000fe800078e0a0f */
[----:B------:R-:W-:Y:S02]  /*42b0*/  IMAD R14, R26, R14, R9 ;  /* 0x0000000e1a0e7224 */ /* 0x000fe400078e0209 */
[C---:B------:R-:W-:Y:S05]  /*42c0*/  @!P0 IMAD.HI.U32 R10, R3.reuse, R4, RZ ;  /* 0x00000004030a8227 */ /* 0x040fea00078e00ff */
[----:B------:R-:W-:Y:S04]  /*42d0*/  @!P0 SHF.R.U32.HI R10, RZ, R5, R10 ;  /* 0x00000005ff0a8219 */ /* 0x000fe8000001160a */
[----:B------:R-:W-:Y:S01]  /*42e0*/  @!P0 SEL R0, R3, R10, !P2 ;  /* 0x0000000a03008207 */ /* 0x000fe20005000000 */
[----:B------:R-:W-:Y:S03]  /*42f0*/  IMAD.MOV R10, RZ, RZ, -R3 ;  /* 0x000000ffff0a7224 */ /* 0x000fe600078e0a03 */
[----:B------:R-:W-:Y:S01]  /*4300*/  @!P0 IADD3 R15, PT, PT, R15, -R0, RZ ;  /* 0x800000000f0f8210 */ /* 0x000fe20007ffe0ff */
[----:B------:R-:W-:Y:S01]  /*4310*/  @!P0 IMAD R0, R11, R14, R0 ;  /* 0x0000000e0b008224 */ /* 0x000fe200078e0200 */
[----:B------:R-:W-:Y:S01]  /*4320*/  IADD3 R11, PT, PT, -R9, RZ, RZ ;  /* 0x000000ff090b7210 */ /* 0x000fe20007ffe1ff */
[----:B------:R-:W-:Y:S02]  /*4330*/  IMAD R13, R2, R10, R13 ;  /* 0x0000000a020d7224 */ /* 0x000fe400078e020d */
[----:B------:R-:W-:Y:S02]  /*4340*/  @!P0 IMAD R9, R15, R26, R3 ;  /* 0x0000001a0f098224 */ /* 0x000fe400078e0203 */
[----:B------:R-:W-:Y:S02]  /*4350*/  @!P0 IMAD.MOV.U32 R3, RZ, RZ, R0 ;  /* 0x000000ffff038224 */ /* 0x000fe400078e0000 */
[----:B------:R-:W-:Y:S02]  /*4360*/  IMAD R8, R6, R11, R8 ;  /* 0x0000000b06087224 */ /* 0x000fe400078e0208 */
[----:B------:R-:W-:Y:S02]  /*4370*/  IMAD R13, R3, R2, R13 ;  /* 0x00000002030d7224 */ /* 0x000fe400078e020d */
[----:B------:R-:W-:Y:S02]  /*4380*/  IMAD R8, R9, R6, R8 ;  /* 0x0000000609087224 */ /* 0x000fe400078e0208 */
.L_x_71:
[----:B------:R-:W-:Y:S05]  /*4390*/  BRA.U UP1, `(.L_x_72) ;  /* 0x0000000101107547 */ /* 0x000fea000b800000 */
[----:B------:R-:W-:Y:S04]  /*43a0*/  MOV R0, UR6 ;  /* 0x0000000600007c02 */ /* 0x000fe80008000f00 */
[----:B------:R-:W-:Y:S04]  /*43b0*/  SHF.L.U32 R3, R0, 0x1f, RZ ;  /* 0x0000001f00037819 */ /* 0x000fe800000006ff */
[----:B------:R-:W2:Y:S02]  /*43c0*/  SYNCS.PHASECHK.TRANS64.TRYWAIT P0, [UR7+0x98], R3 ;  /* 0x00009803ff0075a7 */ /* 0x000ea40008001107 */
[----:B--2---:R-:W-:Y:S05]  /*43d0*/  @!P0 BRA `(.L_x_73) ;  /* 0x0000003800188947 */ /* 0x004fea0003800000 */
.L_x_72:
[----:B------:R-:W-:Y:S02]  /*43e0*/  R2UR UR11, R21 ;  /* 0x00000000150b72ca */ /* 0x000fe400000e0000 */
[----:B------:R-:W-:Y:S02]  /*43f0*/  R2UR UR10, R20 ;  /* 0x00000000140a72ca */ /* 0x000fe400000e0000 */
[----:B------:R-:W-:Y:S04]  /*4400*/  ISETP.NE.U32.AND P2, PT, RZ, UR4, PT ;  /* 0x00000004ff007c0c */ /* 0x000fe8000bf45070 */
[----:B------:R-:W-:Y:S05]  /*4410*/  ISETP.NE.AND.EX P2, PT, RZ, UR5, PT, P2 ;  /* 0x00000005ff007c0c */ /* 0x000fea000bf45320 */
[----:B------:R-:W-:Y:S02]  /*4420*/  USHF.L.U32 UR11, UR11, 0x6, URZ ;  /* 0x000000060b0b7899 */ /* 0x000fe400080006ff */
[----:B------:R-:W-:Y:S01]  /*4430*/  USHF.L.U32 UR10, UR10, 0x6, URZ ;  /* 0x000000060a0a7899 */ /* 0x000fe200080006ff */
[----:B------:R-:W-:Y:S11]  /*4440*/  BRA.U !UP4, `(.L_x_74) ;  /* 0x000000010c347547 */ /* 0x000ff6000b800000 */
[----:B------:R-:W-:Y:S01]  /*4450*/  UPLOP3.LUT UP0, UPT, UPT, UPT, UP3, 0x80, 0x8 ;  /* 0x000000000008789c */ /* 0x000fe20003f0f030 */
[----:B--2---:R-:W-:Y:S02]  /*4460*/  HFMA2 R0, -RZ, RZ, 0, 5.9604644775390625e-08 ;  /* 0x00000001ff007431 */ /* 0x004fe400000001ff */
[----:B------:R-:W-:Y:S03]  /*4470*/  IMAD.MOV.U32 R67, RZ, RZ, 0x1 ;  /* 0x00000001ff437424 */ /* 0x000fe600078e00ff */
[----:B------:R-:W-:Y:S05]  /*4480*/  PLOP3.LUT P0, PT, PT, PT, UP0, 0x80, 0x8 ;  /* 0x000000000008781c */ /* 0x000fea0003f0f008 */
[----:B------:R-:W2:Y:S01]  /*4490*/  @UP0 LDCU.64 UR14, c[0x0][0x888] ;  /* 0x00011100ff0e07ac */ /* 0x000ea20008000a00 */
[----:B------:R-:W-:Y:S07]  /*44a0*/  @UP0 UIMAD UR8, UR36, UR4, URZ ;  /* 0x00000004240802a4 */ /* 0x000fee000f8e02ff */
[----:B------:R-:W-:Y:S01]  /*44b0*/  @!P0 PRMT R67, R0, 0x7610, R67 ;  /* 0x0000761000438816 */ /* 0x000fe20000000043 */
[----:B--2---:R-:W-:Y:S03]  /*44c0*/  @UP0 UIMAD.WIDE UR14, UR8, 0x4, UR14 ;  /* 0x00000004080e08a5 */ /* 0x004fe6000f8e020e */
[----:B------:R-:W2:Y:S03]  /*44d0*/  @!UP0 LDCU UR8, c[0x0][0x880] ;  /* 0x00011000ff0887ac */ /* 0x000ea60008000800 */
[----:B------:R-:W-:Y:S01]  /*44e0*/  IMAD.U32 R10, RZ, RZ, UR14 ;  /* 0x0000000eff0a7e24 */ /* 0x000fe2000f8e00ff */
[----:B------:R-:W-:Y:S05]  /*44f0*/  MOV R11, UR15 ;  /* 0x0000000f000b7c02 */ /* 0x000fea0008000f00 */
[----:B------:R3:W5:Y:S02]  /*4500*/  @P0 LDG.E R35, desc[UR46][R10.64] ;  /* 0x0000002e0a230981 */ /* 0x000764000c1e1900 */
[----:B--23--:R-:W-:Y:S07]  /*4510*/  @!P0 IMAD.U32 R35, RZ, RZ, UR8 ;  /* 0x00000008ff238e24 */ /* 0x00cfee000f8e00ff */
.L_x_74:
[----:B-----5:R-:W-:Y:S01]  /*4520*/  @!P2 FSETP.EQ.AND P0, PT, R35, RZ, PT ;  /* 0x000000ff2300a20b */ /* 0x020fe20003f02000 */
[----:B------:R-:W-:Y:S01]  /*4530*/  @!UPT UIADD3 URZ, UPT, UPT, URZ, URZ, URZ ;  /* 0x000000fffffff290 */ /* 0x000fe2000fffe0ff */
[----:B------:R-:W-:Y:S11]  /*4540*/  @!P2 BRA `(.L_x_75) ;  /* 0x000000000014a947 */ /* 0x000ff60003800000 */
[----:B------:R-:W-:Y:S02]  /*4550*/  LOP3.LUT P2, RZ, R67, 0xff, RZ, 0xc0, !PT ;  /* 0x000000ff43ff7812 */ /* 0x000fe4000784c0ff */
[----:B------:R-:W-:Y:S04]  /*4560*/  PLOP3.LUT P0, PT, PT, PT, UP0, 0x80, 0x8 ;  /* 0x000000000008781c */ /* 0x000fe80003f0f008 */
[----:B------:R-:W-:Y:S07]  /*4570*/  PLOP3.LUT P0, PT, P0, PT, PT, 0x8, 0x80 ;  /* 0x000000000080781c */ /* 0x000fee000070e170 */
[----:B------:R-:W-:Y:S11]  /*4580*/  @P2 FSETP.EQ.AND P0, PT, R35, RZ, PT ;  /* 0x000000ff2300220b */ /* 0x000ff60003f02000 */
[----:B------:R-:W-:Y:S02]  /*4590*/  @!UPT UIADD3 URZ, UPT, UPT, URZ, URZ, URZ ;  /* 0x000000fffffff290 */ /* 0x000fe4000fffe0ff */
.L_x_75:
[----:B------:R-:W-:Y:S01]  /*45a0*/  ULEA UR15, UR13, UR7, 0x3 ;  /* 0x000000070d0f7291 */ /* 0x000fe2000f8e18ff */
[----:B--2---:R-:W-:Y:S02]  /*45b0*/  SHF.L.U32 R3, R34, 0x1f, RZ ;  /* 0x0000001f22037819 */ /* 0x004fe400000006ff */
[----:B------:R-:W-:Y:S04]  /*45c0*/  ELECT P4, URZ, PT ;  /* 0x0000000000ff782f */ /* 0x000fe80003880000 */
[----:B------:R-:W-:Y:S02]  /*45d0*/  PLOP3.LUT P4, PT, P0, P4, PT, 0xf2, 0x2f ;  /* 0x00000000002f781c */ /* 0x000fe40000789e72 */
[----:B------:R-:W2:Y:S11]  /*45e0*/  SYNCS.PHASECHK.TRANS64.TRYWAIT P2, [UR15+0x78], R3 ;  /* 0x00007803ff0075a7 */ /* 0x000eb6000804110f */
[----:B-1----:R-:W-:Y:S05]  /*45f0*/  @!P4 IADD3 R20, P0, PT, R32, 0x580, RZ ;  /* 0x000005802014c810 */ /* 0x002fea0007f1e0ff */
[----:B------:R-:W-:Y:S01]  /*4600*/  @!P4 IMAD.X R12, RZ, RZ, R33, P0 ;  /* 0x000000ffff0cc224 */ /* 0x000fe200000e0621 */
[----:B--2---:R-:W-:Y:S07]  /*4610*/  @!P2 BRA `(.L_x_76) ;  /* 0x0000003400a0a947 */ /* 0x004fee0003800000 */
.L_x_151:
[----:B------:R-:W2:Y:S01]  /*4620*/  LDC.64 R14, c[0x0][0xb10] ;  /* 0x0002c400ff0e7b82 */ /* 0x000ea20000000a00 */
[----:B------:R-:W-:Y:S01]  /*4630*/  @!P4 R2UR UR8, R12 ;  /* 0x000000000c08c2ca */ /* 0x000fe200000e0000 */
[----:B------:R-:W-:Y:S01]  /*4640*/  VOTEU.ALL UP2, P4 ;  /* 0x0000000000ff7886 */ /* 0x000fe20002040000 */
[----:B------:R-:W-:Y:S01]  /*4650*/  @!P4 R2UR UR9, R20 ;  /* 0x000000001409c2ca */ /* 0x000fe200000e0000 */
[----:B------:R-:W-:Y:S01]  /*4660*/  VOTEU.ALL UP1, P4 ;  /* 0x0000000000ff7886 */ /* 0x000fe20002020000 */
[----:B------:R-:W-:Y:S03]  /*4670*/  UMOV UR20, 0x0 ;  /* 0x0000000000147882 */ /* 0x000fe60000000000 */
[----:B------:R-:W3:Y:S01]  /*4680*/  LDC.64 R10, c[0x0][0xb18] ;  /* 0x0002c600ff0a7b82 */ /* 0x000ee20000000a00 */
[----:B------:R-:W-:Y:S01]  /*4690*/  UMOV UR21, 0x10000000 ;  /* 0x1000000000157882 */ /* 0x000fe20000000000 */
[----:B------:R-:W-:Y:S01]  /*46a0*/  UMOV UR12, UR36 ;  /* 0x00000024000c7c82 */ /* 0x000fe20008000000 */
[----:B------:R-:W-:Y:S01]  /*46b0*/  UIADD3 UR14, UPT, UPT, UR13, 0x1, URZ ;  /* 0x000000010d0e7890 */ /* 0x000fe2000fffe0ff */
[----:B------:R-:W-:Y:S01]  /*46c0*/  @P3 SHF.R.U32.HI R24, RZ, 0x10, R29 ;  /* 0x00000010ff183819 */ /* 0x000fe2000001161d */
[----:B------:R-:W-:Y:S03]  /*46d0*/  VIADD R27, R27, 0x1 ;  /* 0x000000011b1b7836 */ /* 0x000fe60000000000 */
[----:B-1----:R-:W1:Y:S01]  /*46e0*/  @!P1 LDC R0, c[0x0][0xb20] ;  /* 0x0002c800ff009b82 */ /* 0x002e620000000800 */
[----:B------:R-:W-:Y:S01]  /*46f0*/  UISETP.NE.AND UP5, UPT, UR14, 0x3, UPT ;  /* 0x000000030e00788c */ /* 0x000fe2000bfa5270 */
[----:B------:R-:W-:Y:S01]  /*4700*/  IMAD.U32 R21, RZ, RZ, UR8 ;  /* 0x00000008ff157e24 */ /* 0x000fe2000f8e00ff */
[----:B------:R-:W-:Y:S05]  /*4710*/  @!UP2 ULEA UR8, UR13, UR7, 0xd ;  /* 0x000000070d08a291 */ /* 0x000fea000f8e68ff */
[----:B------:R-:W5:Y:S01]  /*4720*/  @!P1 LDC R3, c[0x0][0xb0c] ;  /* 0x0002c300ff039b82 */ /* 0x000f620000000800 */
[----:B------:R-:W-:Y:S01]  /*4730*/  IMAD.U32 R20, RZ, RZ, UR9 ;  /* 0x00000009ff147e24 */ /* 0x000fe2000f8e00ff */
[----:B------:R-:W-:Y:S01]  /*4740*/  UIADD3 UR9, UPT, UPT, UR15, 0x60, URZ ;  /* 0x000000600f097890 */ /* 0x000fe2000fffe0ff */
[----:B------:R-:W-:Y:S01]  /*4750*/  @!P4 R2UR UR19, R21 ;  /* 0x000000001513c2ca */ /* 0x000fe200000e0000 */
[----:B------:R-:W-:Y:S02]  /*4760*/  @!UP2 UIADD3 UR8, UPT, UPT, UR8, 0x400, URZ ;  /* 0x000004000808a890 */ /* 0x000fe4000fffe0ff */
[----:B------:R-:W-:Y:S01]  /*4770*/  @!P4 R2UR UR18, R20 ;  /* 0x000000001412c2ca */ /* 0x000fe200000e0000 */
[----:B------:R-:W-:Y:S01]  /*4780*/  @!P4 IMAD.MOV.U32 R20, RZ, RZ, 0x2000 ;  /* 0x00002000ff14c424 */ /* 0x000fe200078e00ff */
[----:B------:R-:W-:Y:S02]  /*4790*/  UPRMT UR16, UR37, 0x654, UR9 ;  /* 0x0000065425107896 */ /* 0x000fe40008000009 */
[----:B------:R-:W-:Y:S02]  /*47a0*/  USEL UR17, URZ, 0x1, UP5 ;  /* 0x00000001ff117887 */ /* 0x000fe4000a800000 */
[----:B------:R-:W-:Y:S04]  /*47b0*/  USEL UR14, UR14, URZ, UP5 ;  /* 0x000000ff0e0e7287 */ /* 0x000fe8000a800000 */
[----:B------:R-:W-:Y:S01]  /*47c0*/  ULEA UR13, UR14, UR7, 0x3 ;  /* 0x000000070e0d7291 */ /* 0x000fe2000f8e18ff */
[----:B------:R-:W-:Y:S02]  /*47d0*/  LOP3.LUT R34, R34, UR17, RZ, 0x3c, !PT ;  /* 0x0000001122227c12 */ /* 0x000fe4000f8e3cff */
[----:B------:R1:W-:Y:S01]  /*47e0*/  @!UP1 UTMALDG.3D [UR8], [UR18], desc[UR20] ;  /* 0x00001408120095b4 */ /* 0x0003e20008011000 */
[----:B------:R1:W-:Y:S01]  /*47f0*/  @!P4 SYNCS.ARRIVE.TRANS64.RED.A0TR RZ, [UR15+0x60], R20 ;  /* 0x00006014ffffc9a7 */ /* 0x0003e2000830040f */
[----:B------:R-:W-:Y:S02]  /*4800*/  SHF.L.U32 R12, R34, 0x1f, RZ ;  /* 0x0000001f220c7819 */ /* 0x000fe400000006ff */
[----:B-----5:R-:W-:Y:S01]  /*4810*/  @!P1 ISETP.NE.AND P2, PT, R3, 0x1, PT ;  /* 0x000000010300980c */ /* 0x020fe20003f45270 */
[C---:B--2---:R-:W-:Y:S01]  /*4820*/  @!P1 IMAD.HI.U32 R14, R13.reuse, R14, RZ ;  /* 0x0000000e0d0e9227 */ /* 0x044fe200078e00ff */
[----:B---3--:R-:W-:Y:S03]  /*4830*/  @!P1 ISETP.NE.AND P0, PT, R10, 0x1, PT ;  /* 0x000000010a00980c */ /* 0x008fe60003f05270 */
[C---:B------:R-:W-:Y:S01]  /*4840*/  @!P1 IMAD.HI.U32 R11, R8.reuse, R11, RZ ;  /* 0x0000000b080b9227 */ /* 0x040fe200078e00ff */
[----:B------:R-:W-:Y:S04]  /*4850*/  @!P1 SHF.R.U32.HI R14, RZ, R15, R14 ;  /* 0x0000000fff0e9219 */ /* 0x000fe8000001160e */
[----:B-1----:R-:W-:Y:S01]  /*4860*/  @!P1 SHF.R.U32.HI R9, RZ, R0, R11 ;  /* 0x00000000ff099219 */ /* 0x002fe2000001160b */
[----:B------:R-:W-:Y:S01]  /*4870*/  SYNCS.ARRIVE.TRANS64.RED.A1T0 RZ, [UR16], RZ ;  /* 0x000000ffffff79a7 */ /* 0x000fe20008100410 */
[----:B------:R-:W-:Y:S02]  /*4880*/  @!P1 SEL R14, R13, R14, !P2 ;  /* 0x0000000e0d0e9207 */ /* 0x000fe40005000000 */
[----:B------:R-:W-:Y:S01]  /*4890*/  @!P1 SEL R9, R8, R9, !P0 ;  /* 0x0000000908099207 */ /* 0x000fe20004000000 */
[----:B------:R-:W1:Y:S04]  /*48a0*/  SYNCS.PHASECHK.TRANS64.TRYWAIT P5, [UR13+0x78], R12 ;  /* 0x0000780cff0075a7 */ /* 0x000e6800080a110d */
[----:B------:R-:W-:Y:S02]  /*48b0*/  @!P1 IMAD.IADD R0, R9, 0x1, -R14 ;  /* 0x0000000109009824 */ /* 0x000fe400078e0a0e */
[----:B------:R-:W-:Y:S02]  /*48c0*/  @!P1 IMAD.IADD R9, R14, 0x1, -R9 ;  /* 0x000000010e099824 */ /* 0x000fe400078e0a09 */
[----:B------:R-:W-:Y:S02]  /*48d0*/  @!P1 IMAD R13, R0, R3, R13 ;  /* 0x00000003000d9224 */ /* 0x000fe400078e020d */
[----:B------:R-:W-:Y:S01]  /*48e0*/  @!P1 IMAD R8, R9, R10, R8 ;  /* 0x0000000a09089224 */ /* 0x000fe200078e0208 */
[----:B-1----:R-:W-:Y:S06]  /*48f0*/  @!P5 BRA `(.L_x_77) ;  /* 0x000000340000d947 */ /* 0x002fec0003800000 */
.L_x_153:
[----:B-1----:R-:W-:Y:S01]  /*4900*/  @!P4 IADD3 R3, P0, PT, R32, 0x580, RZ ;  /* 0x000005802003c810 */ /* 0x002fe20007f1e0ff */
[----:B------:R-:W-:Y:S01]  /*4910*/  UMOV UR18, 0x0 ;  /* 0x0000000000127882 */ /* 0x000fe20000000000 */
[----:B------:R-:W-:Y:S01]  /*4920*/  UMOV UR19, 0x10000000 ;  /* 0x1000000000137882 */ /* 0x000fe20000000000 */
[----:B------:R-:W-:Y:S01]  /*4930*/  VOTEU.ALL UP1, P4 ;  /* 0x0000000000ff7886 */ /* 0x000fe20002020000 */
[----:B------:R-:W-:Y:S01]  /*4940*/  @!P4 R2UR UR9, R3 ;  /* 0x000000000309c2ca */ /* 0x000fe200000e0000 */
[----:B------:R-:W-:Y:S01]  /*4950*/  @!P4 IMAD.X R0, RZ, RZ, R33, P0 ;  /* 0x000000ffff00c224 */ /* 0x000fe200000e0621 */
[----:B------:R-:W-:Y:S01]  /*4960*/  UMOV UR12, UR36 ;  /* 0x00000024000c7c82 */ /* 0x000fe20008000000 */
[----:B------:R-:W-:Y:S01]  /*4970*/  @P3 R2UR UR36, R24 ;  /* 0x00000000182432ca */ /* 0x000fe200000e0000 */
[----:B------:R-:W-:Y:S01]  /*4980*/  @!UP1 ULEA UR15, UR14, UR7, 0xd ;  /* 0x000000070e0f9291 */ /* 0x000fe2000f8e68ff */
[----:B------:R-:W-:Y:S01]  /*4990*/  ISETP.NE.AND P0, PT, R27, 0x2, PT ;  /* 0x000000021b00780c */ /* 0x000fe20003f05270 */
[----:B------:R-:W-:Y:S01]  /*49a0*/  @!UP1 UIADD3 UR10, UPT, UPT, UR10, 0x20, URZ ;  /* 0x000000200a0a9890 */ /* 0x000fe2000fffe0ff */
[----:B------:R-:W-:Y:S01]  /*49b0*/  @!P4 R2UR UR8, R0 ;  /* 0x000000000008c2ca */ /* 0x000fe200000e0000 */
[----:B------:R-:W-:Y:S01]  /*49c0*/  IMAD.IADD R20, R8, 0x1, R66 ;  /* 0x0000000108147824 */ /* 0x000fe200078e0242 */
[----:B------:R-:W-:Y:S01]  /*49d0*/  SEL R0, RZ, 0x1, P0 ;  /* 0x00000001ff007807 */ /* 0x000fe20000000000 */
[----:B------:R-:W-:Y:S01]  /*49e0*/  IMAD.IADD R21, R13, 0x1, R68 ;  /* 0x000000010d157824 */ /* 0x000fe200078e0244 */
[----:B------:R-:W-:Y:S02]  /*49f0*/  SEL R27, R27, RZ, P0 ;  /* 0x000000ff1b1b7207 */ /* 0x000fe40000000000 */
[----:B------:R-:W-:Y:S01]  /*4a00*/  IMAD.U32 R10, RZ, RZ, UR9 ;  /* 0x00000009ff0a7e24 */ /* 0x000fe2000f8e00ff */
[----:B------:R-:W-:Y:S01]  /*4a10*/  UIADD3 UR9, UPT, UPT, UR13, 0x60, URZ ;  /* 0x000000600d097890 */ /* 0x000fe2000fffe0ff */
[----:B------:R-:W-:Y:S03]  /*4a20*/  LOP3.LUT R25, R25, R0, RZ, 0x3c, !PT ;  /* 0x0000000019197212 */ /* 0x000fe600078e3cff */
[----:B------:R-:W-:Y:S02]  /*4a30*/  @!P4 R2UR UR16, R10 ;  /* 0x000000000a10c2ca */ /* 0x000fe400000e0000 */
[----:B------:R-:W-:Y:S01]  /*4a40*/  IMAD.U32 R11, RZ, RZ, UR8 ;  /* 0x00000008ff0b7e24 */ /* 0x000fe2000f8e00ff */
[----:B------:R-:W-:Y:S01]  /*4a50*/  @!UP1 UIADD3 UR8, UPT, UPT, UR15, 0x400, URZ ;  /* 0x000004000f089890 */ /* 0x000fe2000fffe0ff */
[----:B------:R-:W-:Y:S01]  /*4a60*/  VOTEU.ALL UP1, P4 ;  /* 0x0000000000ff7886 */ /* 0x000fe20002020000 */
[----:B------:R-:W-:Y:S02]  /*4a70*/  UPRMT UR15, UR37, 0x654, UR9 ;  /* 0x00000654250f7896 */ /* 0x000fe40008000009 */
[----:B------:R-:W-:Y:S11]  /*4a80*/  @!P4 R2UR UR17, R11 ;  /* 0x000000000b11c2ca */ /* 0x000ff600000e0000 */
[----:B------:R-:W-:Y:S02]  /*4a90*/  @!UPT UIADD3 URZ, UPT, UPT, URZ, URZ, URZ ;  /* 0x000000fffffff290 */ /* 0x000fe4000fffe0ff */
[----:B------:R2:W-:Y:S01]  /*4aa0*/  @!UP1 UTMALDG.3D [UR8], [UR16], desc[UR18] ;  /* 0x00001208100095b4 */ /* 0x0005e20008011000 */
[----:B------:R2:W-:Y:S01]  /*4ab0*/  @!P4 SYNCS.ARRIVE.TRANS64.RED.A0TR RZ, [UR13+0x60], R23 ;  /* 0x00006017ffffc9a7 */ /* 0x0005e2000830040d */
[----:B------:R-:W-:Y:S04]  /*4ac0*/  UIADD3 UR13, UPT, UPT, UR14, 0x1, URZ ;  /* 0x000000010e0d7890 */ /* 0x000fe8000fffe0ff */
[----:B------:R-:W-:Y:S04]  /*4ad0*/  UISETP.NE.AND UP1, UPT, UR13, 0x3, UPT ;  /* 0x000000030d00788c */ /* 0x000fe8000bf25270 */
[----:B------:R-:W-:Y:S02]  /*4ae0*/  USEL UR14, URZ, 0x1, UP1 ;  /* 0x00000001ff0e7887 */ /* 0x000fe40008800000 */
[----:B------:R-:W-:Y:S02]  /*4af0*/  USEL UR13, UR13, URZ, UP1 ;  /* 0x000000ff0d0d7287 */ /* 0x000fe40008800000 */
[----:B------:R-:W-:Y:S02]  /*4b00*/  UPLOP3.LUT UP1, UPT, UPT, UPT, UPT, 0x80, 0x8 ;  /* 0x000000000008789c */ /* 0x000fe40003f2f070 */
[----:B------:R-:W-:Y:S01]  /*4b10*/  LOP3.LUT R34, R34, UR14, RZ, 0x3c, !PT ;  /* 0x0000000e22227c12 */ /* 0x000fe2000f8e3cff */
[----:B------:R-:W-:Y:S01]  /*4b20*/  SYNCS.ARRIVE.TRANS64.RED.A1T0 RZ, [UR15], RZ ;  /* 0x000000ffffff79a7 */ /* 0x000fe2000810040f */
[----:B------:R-:W-:Y:S07]  /*4b30*/  @P3 BRA `(.L_x_78) ;  /* 0xfffffff4001c3947 */ /* 0x000fee000383ffff */
[----:B------:R-:W-:Y:S01]  /*4b40*/  UIADD3 UR7, UPT, UPT, UR7, 0x78, URZ ;  /* 0x0000007807077890 */ /* 0x000fe2000fffe0ff */
[----:B------:R-:W-:-:S03]  /*4b50*/  SHF.L.U32 R3, R34, 0x1f, RZ ;  /* 0x0000001f22037819 */ /* 0x000fc600000006ff */
[----:B------:R-:W-:-:S09]  /*4b60*/  ULEA UR4, UR13, UR7, 0x3 ;  /* 0x000000070d047291 */ /* 0x000fd2000f8e18ff */
[----:B------:R-:W1:Y:S02]  /*4b70*/  SYNCS.PHASECHK.TRANS64.TRYWAIT P0, [UR4], R3 ;  /* 0x00000003ff0075a7 */ /* 0x000e640008001104 */
[----:B-1----:R-:W-:Y:S05]  /*4b80*/  @!P0 BRA `(.L_x_79) ;  /* 0x0000003000748947 */ /* 0x002fea0003800000 */
.L_x_155:
        /* <DEDUP_REMOVED lines=9> */
.L_x_157:
[----:B------:R-:W-:-:S04]  /*4c20*/  UIADD3 UR5, UPT, UPT, UR5, 0x1, URZ ;  /* 0x0000000105057890 */ /* 0x000fc8000fffe0ff */
[----:B------:R-:W-:-:S04]  /*4c30*/  UISETP.NE.AND UP0, UPT, UR5, 0x3, UPT ;  /* 0x000000030500788c */ /* 0x000fc8000bf05270 */
[----:B------:R-:W-:Y:S02]  /*4c40*/  USEL UR4, URZ, 0x1, UP0 ;  /* 0x00000001ff047887 */ /* 0x000fe40008000000 */
[----:B------:R-:W-:-:S04]  /*4c50*/  USEL UR5, UR5, URZ, UP0 ;  /* 0x000000ff05057287 */ /* 0x000fc80008000000 */
[----:B------:R-:W-:Y:S01]  /*4c60*/  ULEA UR5, UR5, UR7, 0x3 ;  /* 0x0000000705057291 */ /* 0x000fe2000f8e18ff */
[----:B-1----:R-:W-:-:S04]  /*4c70*/  LOP3.LUT R3, R34, UR4, RZ, 0x3c, !PT ;  /* 0x0000000422037c12 */ /* 0x002fc8000f8e3cff */
[----:B------:R-:W-:Y:S01]  /*4c80*/  SHF.L.U32 R3, R3, 0x1f, RZ ;  /* 0x0000001f03037819 */ /* 0x000fe200000006ff */
[----:B------:R-:W-:-:S07]  /*4c90*/  IMAD.U32 R0, RZ, RZ, UR5 ;  /* 0x00000005ff007e24 */ /* 0x000fce000f8e00ff */
.L_x_81:
[----:B-1----:R1:W3:Y:S02]  /*4ca0*/  SYNCS.PHASECHK.TRANS64.TRYWAIT P0, [R0+URZ], R3 ;  /* 0x00000003000075a7 */ /* 0x0022e400080011ff */
[----:B---3--:R-:W-:Y:S05]  /*4cb0*/  @!P0 NANOSLEEP.SYNCS 0x989680 ;  /* 0x009896800000895d */ /* 0x008fea0003900000 */
[----:B------:R-:W3:Y:S02]  /*4cc0*/  @!P0 SYNCS.PHASECHK.TRANS64 P0, [R0+URZ], R3 ;  /* 0x00000003000085a7 */ /* 0x000ee400080010ff */
[----:B--23--:R-:W-:Y:S05]  /*4cd0*/  @P0 EXIT ;  /* 0x000000000000094d */ /* 0x00cfea0003800000 */
[----:B------:R-:W-:Y:S05]  /*4ce0*/  BRA `(.L_x_81) ;  /* 0xfffffffc00ec7947 */ /* 0x000fea000383ffff */
.L_x_69:
[----:B------:R-:W-:-:S06]  /*4cf0*/  UISETP.GE.AND UP1, UPT, UR8, 0x4, UPT ;  /* 0x000000040800788c */ /* 0x000fcc000bf26270 */
[----:B------:R-:W-:-:S13]  /*4d00*/  PLOP3.LUT P0, PT, PT, PT, UP1, 0x80, 0x8 ;  /* 0x000000000008781c */ /* 0x000fda0003f0f018 */
[----:B------:R-:W-:Y:S05]  /*4d10*/  @!P0 EXIT ;  /* 0x000000000000894d */ /* 0x000fea0003800000 */
[----:B------:R-:W-:Y:S01]  /*4d20*/  BAR.SYNC.DEFER_BLOCKING 0x6, 0xa0 ;  /* 0x0182800000007b1d */ /* 0x000fe20000010000 */
[C---:B------:R-:W-:Y:S01]  /*4d30*/  IMAD.SHL.U32 R0, R79.reuse, 0x20, RZ ;  /* 0x000000204f007824 */ /* 0x040fe200078e00ff */
[C---:B------:R-:W-:Y:S01]  /*4d40*/  R2P PR, R79.reuse, 0x6 ;  /* 0x000000064f007804 */ /* 0x040fe20000000000 */
[C---:B------:R-:W-:Y:S02]  /*4d50*/  IMAD.SHL.U32 R72, R79.reuse, 0x4, RZ ;  /* 0x000000044f487824 */ /* 0x040fe400078e00ff */
[C---:B------:R-:W-:Y:S01]  /*4d60*/  IMAD.U32 R32, R79.reuse, 0x10000, RZ ;  /* 0x000100004f207824 */ /* 0x040fe200078e00ff */
[----:B------:R-:W-:Y:S02]  /*4d70*/  UMOV UR48, 0x400 ;  /* 0x0000040000307882 */ /* 0x000fe40000000000 */
[----:B------:R-:W1:Y:S01]  /*4d80*/  LDC R71, c[0x0][0x370] ;  /* 0x0000dc00ff477b82 */ /* 0x000e620000000800 */
[----:B------:R-:W-:Y:S01]  /*4d90*/  ULEA UR48, UR37, UR48, 0x18 ;  /* 0x0000003025307291 */ /* 0x000fe2000f8ec0ff */
[C---:B------:R-:W-:Y:S01]  /*4da0*/  LOP3.LUT R7, R0.reuse, 0xe0, RZ, 0xc0, !PT ;  /* 0x000000e000077812 */ /* 0x040fe200078ec0ff */
[----:B------:R-:W-:Y:S01]  /*4db0*/  IMAD.SHL.U32 R5, R79, 0x10, RZ ;  /* 0x000000104f057824 */ /* 0x000fe200078e00ff */
[----:B------:R-:W-:Y:S01]  /*4dc0*/  LOP3.LUT R0, R0, 0x100, RZ, 0xc0, !PT ;  /* 0x0000010000007812 */ /* 0x000fe200078ec0ff */
[----:B------:R-:W-:Y:S01]  /*4dd0*/  IMAD.MOV.U32 R78, RZ, RZ, 0x8 ;  /* 0x00000008ff4e7424 */ /* 0x000fe200078e00ff */
[----:B------:R-:W-:Y:S01]  /*4de0*/  LOP3.LUT R72, R7, 0x1c, R72, 0xf8, !PT ;  /* 0x0000001c07487812 */ /* 0x000fe200078ef848 */
[----:B------:R-:W-:Y:S01]  /*4df0*/  IMAD.MOV.U32 R77, RZ, RZ, 0x10 ;  /* 0x00000010ff4d7424 */ /* 0x000fe200078e00ff */
[----:B------:R-:W2:Y:S01]  /*4e00*/  LDC R28, c[0x0][0xb0c] ;  /* 0x0002c300ff1c7b82 */ /* 0x000ea20000000800 */
[----:B------:R-:W-:Y:S01]  /*4e10*/  SHF.R.U32.HI R7, RZ, 0x2, R79 ;  /* 0x00000002ff077819 */ /* 0x000fe2000001164f */
[----:B------:R-:W-:Y:S01]  /*4e20*/  IMAD.MOV.U32 R30, RZ, RZ, RZ ;  /* 0x000000ffff1e7224 */ /* 0x000fe200078e00ff */
[----:B------:R-:W-:Y:S01]  /*4e30*/  LOP3.LUT R32, R32, 0x600000, RZ, 0xc0, !PT ;  /* 0x0060000020207812 */ /* 0x000fe200078ec0ff */
[----:B------:R-:W-:Y:S01]  /*4e40*/  IMAD.MOV.U32 R76, RZ, RZ, RZ ;  /* 0x000000ffff4c7224 */ /* 0x000fe200078e00ff */
[----:B------:R-:W-:Y:S01]  /*4e50*/  LOP3.LUT R5, R0, 0x600, R5, 0xf8, !PT ;  /* 0x0000060000057812 */ /* 0x000fe200078ef805 */
[----:B------:R-:W-:Y:S01]  /*4e60*/  IMAD.MOV.U32 R82, RZ, RZ, RZ ;  /* 0x000000ffff527224 */ /* 0x000fe200078e00ff */
[----:B------:R-:W-:Y:S01]  /*4e70*/  LOP3.LUT R72, R72, 0x4, R7, 0x78, !PT ;  /* 0x0000000448487812 */ /* 0x000fe200078e7807 */
[----:B------:R-:W4:Y:S01]  /*4e80*/  LDC R69, c[0x0][0xb20] ;  /* 0x0002c800ff457b82 */ /* 0x000f220000000800 */
[----:B------:R-:W3:Y:S01]  /*4e90*/  LDS R3, [UR48+0x150] ;  /* 0x00015030ff037984 */ /* 0x000ee20008000800 */
[----:B------:R-:W-:Y:S01]  /*4ea0*/  LOP3.LUT R79, R79, 0x60, RZ, 0xc0, !PT ;  /* 0x000000604f4f7812 */ /* 0x000fe200078ec0ff */
[----:B------:R-:W-:Y:S01]  /*4eb0*/  IMAD.MOV.U32 R75, RZ, RZ, RZ ;  /* 0x000000ffff4b7224 */ /* 0x000fe200078e00ff */
[----:B------:R-:W-:Y:S01]  /*4ec0*/  LOP3.LUT R72, R5, R72, RZ, 0xfc, !PT ;  /* 0x0000004805487212 */ /* 0x000fe200078efcff */
[----:B------:R-:W1:Y:S01]  /*4ed0*/  LDCU.64 UR54, c[0x0][0x348] ;  /* 0x00006900ff3677ac */ /* 0x000e620008000a00 */
[----:B------:R-:W-:-:S02]  /*4ee0*/  SEL R78, R78, 0xfffffff8, !P1 ;  /* 0xfffffff84e4e7807 */ /* 0x000fc40004800000 */
[----:B------:R-:W1:Y:S01]  /*4ef0*/  LDC R27, c[0x0][0xb30] ;  /* 0x0002cc00ff1b7b82 */ /* 0x000e620000000800 */
[----:B------:R-:W-:Y:S01]  /*4f00*/  SEL R77, R77, 0xfffffff0, !P2 ;  /* 0xfffffff04d4d7807 */ /* 0x000fe20005000000 */
[----:B------:R-:W1:Y:S01]  /*4f10*/  LDCU.64 UR38, c[0x0][0x888] ;  /* 0x00011100ff2677ac */ /* 0x000e620008000a00 */
[----:B------:R-:W1:Y:S05]  /*4f20*/  LDCU.64 UR44, c[0x0][0x890] ;  /* 0x00011200ff2c77ac */ /* 0x000e6a0008000a00 */
[----:B------:R-:W1:Y:S01]  /*4f30*/  LDC.64 R64, c[0x0][0xb10] ;  /* 0x0002c400ff407b82 */ /* 0x000e620000000a00 */
[----:B------:R-:W-:Y:S01]  /*4f40*/  UMOV UR51, 0x1 ;  /* 0x0000000100337882 */ /* 0x000fe20000000000 */
[----:B------:R-:W-:Y:S01]  /*4f50*/  UMOV UR56, URZ ;  /* 0x000000ff00387c82 */ /* 0x000fe20008000000 */
[----:B------:R-:W-:Y:S01]  /*4f60*/  UIADD3 UR52, UPT, UPT, UR48, 0x400, URZ ;  /* 0x0000040030347890 */ /* 0x000fe2000fffe0ff */
[----:B------:R-:W-:Y:S01]  /*4f70*/  UMOV UR50, URZ ;  /* 0x000000ff00327c82 */ /* 0x000fe20008000000 */
[----:B------:R-:W-:-:S03]  /*4f80*/  UMOV UR49, URZ ;  /* 0x000000ff00317c82 */ /* 0x000fc60008000000 */
[----:B------:R-:W1:Y:S08]  /*4f90*/  LDC.64 R24, c[0x0][0xb18] ;  /* 0x0002c600ff187b82 */ /* 0x000e700000000a00 */
[----:B------:R-:W1:Y:S08]  /*4fa0*/  LDC.64 R22, c[0x0][0xb28] ;  /* 0x0002ca00ff167b82 */ /* 0x000e700000000a00 */
[----:B------:R-:W1:Y:S01]  /*4fb0*/  LDC.64 R62, c[0x0][0x8b0] ;  /* 0x00022c00ff3e7b82 */ /* 0x000e620000000a00 */
[----:B---3--:R-:W-:-:S07]  /*4fc0*/  IMAD.IADD R32, R3, 0x1, R32 ;  /* 0x0000000103207824 */ /* 0x008fce00078e0220 */
[----:B------:R-:W3:Y:S08]  /*4fd0*/  LDC.64 R60, c[0x0][0x8a8] ;  /* 0x00022a00ff3c7b82 */ /* 0x000ef00000000a00 */
[----:B--2-4-:R-:W1:Y:S02]  /*4fe0*/  LDC R70, c[0x0][0x374] ;  /* 0x0000dd00ff467b82 */ /* 0x014e640000000800 */
.L_x_112:
[C---:B------:R-:W-:Y:S02]  /*4ff0*/  LEA R0, R82.reuse, UR48, 0x3 ;  /* 0x0000003052007c11 */ /* 0x040fe4000f8e18ff */
[----:B------:R-:W-:Y:S02]  /*5000*/  SHF.L.U32 R3, R75, 0x1f, RZ ;  /* 0x0000001f4b037819 */ /* 0x000fe400000006ff */
[----:B-1----:R-:W-:Y:S02]  /*5010*/  LEA R16, R82, UR48, 0x4 ;  /* 0x0000003052107c11 */ /* 0x002fe4000f8e20ff */
[----:B------:R-:W2:Y:S02]  /*5020*/  SYNCS.PHASECHK.TRANS64.TRYWAIT P0, [R0+URZ+0xa0], R3 ;  /* 0x0000a003000075a7 */ /* 0x000ea400080011ff */
[----:B--2---:R-:W-:Y:S05]  /*5030*/  @!P0 BRA `(.L_x_82) ;  /* 0x0000002c00788947 */ /* 0x004fea0003800000 */
.L_x_158:
[----:B------:R-:W4:Y:S01]  /*5040*/  LDC.64 R12, c[0x0][0xb10] ;  /* 0x0002c400ff0c7b82 */ /* 0x000f220000000a00 */
[----:B------:R-:W3:Y:S01]  /*5050*/  LDS.128 R16, [R16+0x130] ;  /* 0x0001300010107984 */ /* 0x000ee20000000c00 */
[----:B-1----:R-:W-:Y:S01]  /*5060*/  ISETP.NE.AND P1, PT, R27, 0x1, PT ;  /* 0x000000011b00780c */ /* 0x002fe20003f25270 */
[----:B--2---:R-:W-:Y:S01]  /*5070*/  VIADD R0, R0, 0xb0 ;  /* 0x000000b000007836 */ /* 0x004fe20000000000 */
[----:B------:R-:W-:Y:S04]  /*5080*/  ISETP.GE.AND P0, PT, R26, 0x1, PT ;  /* 0x000000011a00780c */ /* 0x000fe80003f06270 */
[----:B------:R-:W1:Y:S01]  /*5090*/  LDC.64 R10, c[0x0][0xb18] ;  /* 0x0002c600ff0a7b82 */ /* 0x000e620000000a00 */
[----:B------:R-:W-:Y:S01]  /*50a0*/  PRMT R0, RZ, 0x654, R0 ;  /* 0x00000654ff007816 */ /* 0x000fe20000000000 */
[----:B------:R-:W-:Y:S01]  /*50b0*/  @!PT LDS RZ, [RZ] ;  /* 0x00000000fffff984 */ /* 0x000fe20000000800 */
[----:B------:R-:W-:Y:S01]  /*50c0*/  @!PT LDS RZ, [RZ] ;  /* 0x00000000fffff984 */ /* 0x000fe20000000800 */
[----:B------:R-:W-:Y:S01]  /*50d0*/  @!PT LDS RZ, [RZ] ;  /* 0x00000000fffff984 */ /* 0x000fe20000000800 */
[----:B------:R-:W-:Y:S01]  /*50e0*/  @!PT LDS RZ, [RZ] ;  /* 0x00000000fffff984 */ /* 0x000fe20000000800 */
[----:B------:R2:W-:Y:S06]  /*50f0*/  MEMBAR.ALL.CTA ;  /* 0x0000000000007992 */ /* 0x0005ec0000008000 */
[----:B--2---:R-:W2:Y:S01]  /*5100*/  FENCE.VIEW.ASYNC.S ;  /* 0x00000000000073c6 */ /* 0x004ea20000000000 */
[----:B------:R-:W1:Y:S08]  /*5110*/  @!P1 LDC R14, c[0x0][0xb20] ;  /* 0x0002c800ff0e9b82 */ /* 0x000e700000000800 */
[----:B------:R-:W1:Y:S01]  /*5120*/  @!P1 LDC R9, c[0x0][0xb0c] ;  /* 0x0002c300ff099b82 */ /* 0x000e620000000800 */
[----:B--2---:R2:W-:Y:S01]  /*5130*/  SYNCS.ARRIVE.TRANS64.RED.A1T0 RZ, [R0+URZ], RZ ;  /* 0x000000ff00ff79a7 */ /* 0x0045e200081004ff */
[----:B---3--:R-:W-:Y:S04]  /*5140*/  LOP3.LUT P4, RZ, R18, 0x1, RZ, 0xc0, !PT ;  /* 0x0000000112ff7812 */ /* 0x008fe8000788c0ff */
[----:B------:R-:W-:Y:S09]  /*5150*/  P2R R80, PR, RZ, 0x10 ;  /* 0x00000010ff507803 */ /* 0x000ff20000000000 */
[----:B------:R-:W-:Y:S02]  /*5160*/  @P4 MOV R31, R16 ;  /* 0x00000010001f4202 */ /* 0x000fe40000000f00 */
[----:B------:R-:W-:Y:S01]  /*5170*/  @P4 LOP3.LUT R29, R17, 0xffff, RZ, 0xc0, !PT ;  /* 0x0000ffff111d4812 */ /* 0x000fe200078ec0ff */
[----:B--2-4-:R-:W-:Y:S06]  /*5180*/  @!P0 BRA `(.L_x_83) ;  /* 0x0000000000a48947 */ /* 0x014fec0003800000 */
[----:B------:R-:W-:Y:S01]  /*5190*/  IMAD.HI.U32 R36, R70, R25, RZ ;  /* 0x0000001946247227 */ /* 0x000fe200078e00ff */
[----:B------:R-:W-:Y:S02]  /*51a0*/  ISETP.NE.AND P0, PT, R24, 0x1, PT ;  /* 0x000000011800780c */ /* 0x000fe40003f05270 */
[----:B------:R-:W-:Y:S01]  /*51b0*/  ISETP.NE.AND P2, PT, R26, 0x1, PT ;  /* 0x000000011a00780c */ /* 0x000fe20003f45270 */
[-C--:B------:R-:W-:Y:S01]  /*51c0*/  IMAD.HI.U32 R34, R71, R64.reuse, RZ ;  /* 0x0000004047227227 */ /* 0x080fe200078e00ff */
[----:B------:R-:W-:Y:S02]  /*51d0*/  SHF.R.U32.HI R37, RZ, R69, R36 ;  /* 0x00000045ff257219 */ /* 0x000fe40000011624 */
[----:B------:R-:W-:Y:S01]  /*51e0*/  ISETP.NE.AND P3, PT, R28, 0x1, PT ;  /* 0x000000011c00780c */ /* 0x000fe20003f65270 */
[----:B------:R-:W-:Y:S01]  /*51f0*/  IMAD.HI.U32 R40, R29, R25, RZ ;  /* 0x000000191d287227 */ /* 0x000fe200078e00ff */
[----:B------:R-:W-:Y:S02]  /*5200*/  SHF.R.U32.HI R34, RZ, R65, R34 ;  /* 0x00000041ff227219 */ /* 0x000fe40000011622 */
[----:B------:R-:W-:Y:S01]  /*5210*/  SEL R3, R70, R37, !P0 ;  /* 0x0000002546037207 */ /* 0x000fe20004000000 */
[----:B------:R-:W-:Y:S01]  /*5220*/  IMAD.HI.U32 R38, R31, R64, RZ ;  /* 0x000000401f267227 */ /* 0x000fe200078e00ff */
[----:B------:R-:W-:Y:S03]  /*5230*/  SEL R7, R71, R34, !P3 ;  /* 0x0000002247077207 */ /* 0x000fe60005800000 */
[-C--:B------:R-:W-:Y:S01]  /*5240*/  IMAD.HI.U32 R34, R3, R22.reuse, RZ ;  /* 0x0000001603227227 */ /* 0x080fe200078e00ff */
[----:B------:R-:W-:Y:S03]  /*5250*/  SHF.R.U32.HI R38, RZ, R65, R38 ;  /* 0x00000041ff267219 */ /* 0x000fe60000011626 */
[----:B------:R-:W-:Y:S01]  /*5260*/  IMAD.HI.U32 R36, R7, R22, RZ ;  /* 0x0000001607247227 */ /* 0x000fe200078e00ff */
[----:B------:R-:W-:Y:S02]  /*5270*/  @P2 SHF.R.U32.HI R3, RZ, R23, R34 ;  /* 0x00000017ff032219 */ /* 0x000fe40000011622 */
[----:B------:R-:W-:Y:S02]  /*5280*/  SHF.R.U32.HI R34, RZ, R69, R40 ;  /* 0x00000045ff227219 */ /* 0x000fe40000011628 */
[----:B------:R-:W-:Y:S01]  /*5290*/  @P2 SHF.R.U32.HI R7, RZ, R23, R36 ;  /* 0x00000017ff072219 */ /* 0x000fe20000011624 */
[C---:B------:R-:W-:Y:S01]  /*52a0*/  IMAD R2, R26.reuse, R3, RZ ;  /* 0x000000031a027224 */ /* 0x040fe200078e02ff */
[----:B------:R-:W-:Y:S02]  /*52b0*/  SEL R5, R29, R34, !P0 ;  /* 0x000000221d057207 */ /* 0x000fe40004000000 */
[----:B------:R-:W-:Y:S01]  /*52c0*/  SEL R3, R31, R38, !P3 ;  /* 0x000000261f037207 */ /* 0x000fe20005800000 */
[----:B------:R-:W-:Y:S01]  /*52d0*/  IMAD R4, R26, R7, RZ ;  /* 0x000000071a047224 */ /* 0x000fe200078e02ff */
[C---:B------:R-:W-:Y:S01]  /*52e0*/  ISETP.GE.AND P0, PT, R5.reuse, R2, PT ;  /* 0x000000020500720c */ /* 0x040fe20003f06270 */
[----:B------:R-:W-:Y:S03]  /*52f0*/  IMAD.HI.U32 R6, R5, R22, RZ ;  /* 0x0000001605067227 */ /* 0x000fe600078e00ff */
[----:B------:R-:W-:Y:S01]  /*5300*/  ISETP.GE.OR P0, PT, R3, R4, P0 ;  /* 0x000000040300720c */ /* 0x000fe20000706670 */
[----:B------:R-:W-:Y:S01]  /*5310*/  IMAD.MOV R4, RZ, RZ, -R3 ;  /* 0x000000ffff047224 */ /* 0x000fe200078e0a03 */
[-C--:B------:R-:W-:Y:S03]  /*5320*/  SHF.R.U32.HI R6, RZ, R23.reuse, R6 ;  /* 0x00000017ff067219 */ /* 0x080fe60000011606 */
[----:B------:R-:W-:Y:S01]  /*5330*/  IMAD R31, R28, R4, R31 ;  /* 0x000000041c1f7224 */ /* 0x000fe200078e021f */
[----:B------:R-:W-:Y:S05]  /*5340*/  SEL R15, R5, R6, !P2 ;  /* 0x00000006050f7207 */ /* 0x000fea0005000000 */
[----:B------:R-:W-:Y:S02]  /*5350*/  IMAD.MOV R6, RZ, RZ, -R15 ;  /* 0x000000ffff067224 */ /* 0x000fe400078e0a0f */
[C---:B------:R-:W-:Y:S04]  /*5360*/  @!P0 IMAD.HI.U32 R2, R3.reuse, R22, RZ ;  /* 0x0000001603028227 */ /* 0x040fe800078e00ff */
[----:B------:R-:W-:Y:S01]  /*5370*/  IMAD R6, R26, R6, R5 ;  /* 0x000000061a067224 */ /* 0x000fe200078e0205 */
[----:B------:R-:W-:Y:S04]  /*5380*/  @!P0 SHF.R.U32.HI R2, RZ, R23, R2 ;  /* 0x00000017ff028219 */ /* 0x000fe80000011602 */
[----:B------:R-:W-:Y:S02]  /*5390*/  @!P0 SEL R0, R3, R2, !P2 ;  /* 0x0000000203008207 */ /* 0x000fe40005000000 */
[----:B------:R-:W-:Y:S02]  /*53a0*/  IADD3 R2, PT, PT, -R5, RZ, RZ ;  /* 0x000000ff05027210 */ /* 0x000fe40007ffe1ff */
[----:B------:R-:W-:Y:S01]  /*53b0*/  @!P0 IADD3 R8, PT, PT, R15, -R0, RZ ;  /* 0x800000000f088210 */ /* 0x000fe20007ffe0ff */
[----:B------:R-:W-:Y:S02]  /*53c0*/  @!P0 IMAD R0, R7, R6, R0 ;  /* 0x0000000607008224 */ /* 0x000fe400078e0200 */
[----:B------:R-:W-:Y:S02]  /*53d0*/  IMAD R29, R24, R2, R29 ;  /* 0x00000002181d7224 */ /* 0x000fe400078e021d */
[----:B------:R-:W-:Y:S02]  /*53e0*/  @!P0 IMAD R5, R8, R26, R3 ;  /* 0x0000001a08058224 */ /* 0x000fe400078e0203 */
[----:B------:R-:W-:Y:S04]  /*53f0*/  @!P0 IMAD.MOV.U32 R3, RZ, RZ, R0 ;  /* 0x000000ffff038224 */ /* 0x000fe800078e0000 */
[----:B------:R-:W-:Y:S02]  /*5400*/  IMAD R31, R3, R28, R31 ;  /* 0x0000001c031f7224 */ /* 0x000fe400078e021f */
[----:B------:R-:W-:Y:S07]  /*5410*/  IMAD R29, R5, R24, R29 ;  /* 0x00000018051d7224 */ /* 0x000fee00078e021d */
.L_x_83:
[----:B-1----:R-:W-:Y:S01]  /*5420*/  @!P1 ISETP.NE.AND P0, PT, R10, 0x1, PT ;  /* 0x000000010a00980c */ /* 0x002fe20003f05270 */
[----:B------:R-:W-:Y:S01]  /*5430*/  @!P1 IMAD.HI.U32 R0, R31, R12, RZ ;  /* 0x0000000c1f009227 */ /* 0x000fe200078e00ff */
[----:B------:R-:W-:Y:S01]  /*5440*/  @!P1 ISETP.NE.AND P2, PT, R9, 0x1, PT ;  /* 0x000000010900980c */ /* 0x000fe20003f45270 */
[----:B------:R-:W-:Y:S01]  /*5450*/  ULOP3.LUT UP0, URZ, UR52, 0x3f0, URZ, 0xc0, !UPT ;  /* 0x000003f034ff7892 */ /* 0x000fe2000f80c0ff */
[----:B------:R-:W-:Y:S01]  /*5460*/  R2UR UR42, R21 ;  /* 0x00000000152a72ca */ /* 0x000fe200000e0000 */
[----:B------:R-:W-:Y:S01]  /*5470*/  @!P1 IMAD.HI.U32 R3, R29, R11, RZ ;  /* 0x0000000b1d039227 */ /* 0x000fe200078e00ff */
[----:B------:R-:W-:Y:S02]  /*5480*/  @!P1 SHF.R.U32.HI R0, RZ, R13, R0 ;  /* 0x0000000dff009219 */ /* 0x000fe40000011600 */
[----:B------:R-:W-:Y:S01]  /*5490*/  R2UR UR41, R20 ;  /* 0x00000000142972ca */ /* 0x000fe200000e0000 */
[----:B------:R-:W-:Y:S01]  /*54a0*/  VIADD R82, R82, 0x1 ;  /* 0x0000000152527836 */ /* 0x000fe20000000000 */
[----:B------:R-:W-:Y:S02]  /*54b0*/  @!P1 SHF.R.U32.HI R2, RZ, R14, R3 ;  /* 0x0000000eff029219 */ /* 0x000fe40000011603 */
[----:B------:R-:W-:Y:S02]  /*54c0*/  @!P1 SEL R3, R31, R0, !P2 ;  /* 0x000000001f039207 */ /* 0x000fe40005000000 */
[----:B------:R-:W-:Y:S02]  /*54d0*/  @!P1 SEL R2, R29, R2, !P0 ;  /* 0x000000021d029207 */ /* 0x000fe40004000000 */
[----:B------:R-:W-:Y:S01]  /*54e0*/  @P4 SHF.R.U32.HI R74, RZ, 0x10, R17 ;  /* 0x00000010ff4a4819 */ /* 0x000fe20000011611 */
[----:B------:R-:W-:Y:S02]  /*54f0*/  USHF.L.U32 UR42, UR42, 0x6, URZ ;  /* 0x000000062a2a7899 */ /* 0x000fe400080006ff */
[----:B------:R-:W-:Y:S02]  /*5500*/  @!P1 IMAD.IADD R0, R2, 0x1, -R3 ;  /* 0x0000000102009824 */ /* 0x000fe400078e0a03 */
[----:B------:R-:W-:Y:S01]  /*5510*/  @!P1 IMAD.IADD R2, R3, 0x1, -R2 ;  /* 0x0000000103029824 */ /* 0x000fe200078e0a02 */
[----:B------:R-:W-:Y:S01]  /*5520*/  USHF.L.U32 UR41, UR41, 0x6, URZ ;  /* 0x0000000629297899 */ /* 0x000fe200080006ff */
[----:B------:R-:W-:Y:S02]  /*5530*/  @!P1 IMAD R31, R0, R9, R31 ;  /* 0x00000009001f9224 */ /* 0x000fe400078e021f */
[----:B------:R-:W-:Y:S01]  /*5540*/  @!P1 IMAD R29, R2, R10, R29 ;  /* 0x0000000a021d9224 */ /* 0x000fe200078e021d */
[----:B------:R-:W-:Y:S08]  /*5550*/  BRA.U !UP0, `(.L_x_84) ;  /* 0x00000001087c7547 */ /* 0x000ff0000b800000 */
[----:B------:R-:W1:Y:S01]  /*5560*/  LDCU.64 UR8, c[0x4][0x80] ;  /* 0x01001000ff0877ac */ /* 0x000e620008000a00 */
[----:B------:R-:W-:Y:S01]  /*5570*/  MOV R2, 0x0 ;  /* 0x0000000000027802 */ /* 0x000fe20000000f00 */
[----:B------:R-:W-:Y:S02]  /*5580*/  HFMA2 R12, -RZ, RZ, 0, 5.9604644775390625e-08 ;  /* 0x00000001ff0c7431 */ /* 0x000fe400000001ff */
[----:B------:R-:W-:Y:S01]  /*5590*/  IMAD.MOV.U32 R8, RZ, RZ, 0x70 ;  /* 0x00000070ff087424 */ /* 0x000fe200078e00ff */
[----:B------:R2:W3:Y:S01]  /*55a0*/  LDC.64 R14, c[0x4][R2] ;  /* 0x01000000020e7b82 */ /* 0x0004e20000000a00 */
[----:B------:R-:W4:Y:S01]  /*55b0*/  LDCU.64 UR6, c[0x4][0x88] ;  /* 0x01001100ff0677ac */ /* 0x000f220008000a00 */
[----:B------:R-:W-:Y:S01]  /*55c0*/  IMAD.MOV.U32 R13, RZ, RZ, RZ ;  /* 0x000000ffff0d7224 */ /* 0x000fe200078e00ff */
[----:B------:R-:W2:Y:S01]  /*55d0*/  LDCU.64 UR4, c[0x4][0x8] ;  /* 0x01000100ff0477ac */ /* 0x000ea20008000a00 */
[----:B-1----:R-:W-:Y:S01]  /*55e0*/  MOV R5, UR9 ;  /* 0x0000000900057c02 */ /* 0x002fe20008000f00 */
[----:B------:R-:W-:Y:S01]  /*55f0*/  IMAD.U32 R4, RZ, RZ, UR8 ;  /* 0x00000008ff047e24 */ /* 0x000fe2000f8e00ff */
[----:B----4-:R-:W-:Y:S01]  /*5600*/  MOV R7, UR7 ;  /* 0x0000000700077c02 */ /* 0x010fe20008000f00 */
[----:B------:R-:W-:Y:S01]  /*5610*/  IMAD.U32 R6, RZ, RZ, UR6 ;  /* 0x00000006ff067e24 */ /* 0x000fe2000f8e00ff */
[----:B--2---:R-:W-:Y:S01]  /*5620*/  MOV R11, UR5 ;  /* 0x00000005000b7c02 */ /* 0x004fe20008000f00 */
[----:B------:R-:W-:Y:S02]  /*5630*/  IMAD.U32 R10, RZ, RZ, UR4 ;  /* 0x00000004ff0a7e24 */ /* 0x000fe4000f8e00ff */
[----:B------:R-:W-:Y:S07]  /*5640*/  LEPC R20, `(.L_x_85) ;  /* 0x000000001014794e */ /* 0x000fee0000000000 */
[----:B---3-5:R-:W-:Y:S05]  /*5650*/  CALL.ABS.NOINC R14 ;  /* 0x000000000e007343 */ /* 0x028fea0003c00000 */
.L_x_85:
[----:B------:R-:W1:Y:S01]  /*5660*/  LDCU.64 UR8, c[0x4][0x80] ;  /* 0x01001000ff0877ac */ /* 0x000e620008000a00 */
[----:B------:R-:W2:Y:S01]  /*5670*/  LDC.64 R2, c[0x4][R2] ;  /* 0x0100000002027b82 */ /* 0x000ea20000000a00 */
[----:B------:R-:W-:Y:S02]  /*5680*/  HFMA2 R12, -RZ, RZ, 0, 5.9604644775390625e-08 ;  /* 0x00000001ff0c7431 */ /* 0x000fe400000001ff */
[----:B------:R-:W-:Y:S02]  /*5690*/  IMAD.MOV.U32 R8, RZ, RZ, 0x70 ;  /* 0x00000070ff087424 */ /* 0x000fe400078e00ff */
[----:B------:R-:W-:Y:S01]  /*56a0*/  IMAD.MOV.U32 R13, RZ, RZ, RZ ;  /* 0x000000ffff0d7224 */ /* 0x000fe200078e00ff */
[----:B------:R-:W3:Y:S01]  /*56b0*/  LDCU.64 UR6, c[0x4][0x88] ;  /* 0x01001100ff0677ac */ /* 0x000ee20008000a00 */
[----:B------:R-:W4:Y:S01]  /*56c0*/  LDCU.64 UR4, c[0x4][0x8] ;  /* 0x01000100ff0477ac */ /* 0x000f220008000a00 */
[----:B-1----:R-:W-:Y:S02]  /*56d0*/  MOV R4, UR8 ;  /* 0x0000000800047c02 */ /* 0x002fe40008000f00 */
[----:B------:R-:W-:Y:S02]  /*56e0*/  MOV R5, UR9 ;  /* 0x0000000900057c02 */ /* 0x000fe40008000f00 */
[----:B---3--:R-:W-:Y:S01]  /*56f0*/  MOV R7, UR7 ;  /* 0x0000000700077c02 */ /* 0x008fe20008000f00 */
[----:B------:R-:W-:Y:S01]  /*5700*/  IMAD.U32 R6, RZ, RZ, UR6 ;  /* 0x00000006ff067e24 */ /* 0x000fe2000f8e00ff */
[----:B----4-:R-:W-:Y:S01]  /*5710*/  MOV R11, UR5 ;  /* 0x00000005000b7c02 */ /* 0x010fe20008000f00 */
[----:B------:R-:W-:Y:S02]  /*5720*/  IMAD.U32 R10, RZ, RZ, UR4 ;  /* 0x00000004ff0a7e24 */ /* 0x000fe4000f8e00ff */
[----:B------:R-:W-:Y:S07]  /*5730*/  LEPC R20, `(.L_x_84) ;  /* 0x000000001014794e */ /* 0x000fee0000000000 */
[----:B--2---:R-:W-:Y:S05]  /*5740*/  CALL.ABS.NOINC R2 ;  /* 0x0000000002007343 */ /* 0x004fea0003c00000 */
.L_x_84:
[----:B------:R-:W-:Y:S01]  /*5750*/  ISETP.NE.U32.AND P4, PT, R62, RZ, PT ;  /* 0x000000ff3e00720c */ /* 0x000fe20003f85070 */
[----:B------:R-:W-:Y:S01]  /*5760*/  UISETP.NE.AND UP2, UPT, UR53, URZ, UPT ;  /* 0x000000ff3500728c */ /* 0x000fe2000bf45270 */
[----:B------:R-:W-:Y:S01]  /*5770*/  ISETP.NE.U32.AND P2, PT, RZ, UR38, PT ;  /* 0x00000026ff007c0c */ /* 0x000fe2000bf45070 */
[----:B------:R-:W-:Y:S01]  /*5780*/  UISETP.NE.U32.AND UP1, UPT, UR44, URZ, UPT ;  /* 0x000000ff2c00728c */ /* 0x000fe2000bf25070 */
[----:B------:R-:W-:Y:S01]  /*5790*/  ISETP.NE.AND.EX P4, PT, R63, RZ, PT, P4 ;  /* 0x000000ff3f00720c */ /* 0x000fe20003f85340 */
[----:B------:R-:W-:Y:S01]  /*57a0*/  UPLOP3.LUT UP0, UPT, UPT, UPT, UPT, 0x40, 0x4 ;  /* 0x000000000004789c */ /* 0x000fe20003f0e870 */
[----:B------:R-:W-:Y:S01]  /*57b0*/  ISETP.NE.AND.EX P2, PT, RZ, UR39, PT, P2 ;  /* 0x00000027ff007c0c */ /* 0x000fe2000bf45320 */
[----:B------:R-:W-:Y:S01]  /*57c0*/  UISETP.NE.AND.EX UP1, UPT, UR45, URZ, UPT, UP1 ;  /* 0x000000ff2d00728c */ /* 0x000fe2000bf25310 */
[----:B------:R-:W-:Y:S04]  /*57d0*/  PLOP3.LUT P1, PT, PT, PT, UP2, 0x80, 0x8 ;  /* 0x000000000008781c */ /* 0x000fe80003f2f028 */
[----:B------:R-:W-:Y:S06]  /*57e0*/  @UP2 UPLOP3.LUT UP0, UPT, UPT, UPT, UP1, 0x80, 0x8 ;  /* 0x000000000008289c */ /* 0x000fec0003f0f010 */
[----:B------:R-:W-:Y:S01]  /*57f0*/  PLOP3.LUT P0, PT, PT, PT, UP0, 0x80, 0x8 ;  /* 0x000000000008781c */ /* 0x000fe20003f0f008 */
[----:B------:R-:W-:Y:S01]  /*5800*/  @!UPT UIADD3 URZ, UPT, UPT, URZ, URZ, URZ ;  /* 0x000000fffffff290 */ /* 0x000fe2000fffe0ff */
[----:B------:R-:W-:Y:S11]  /*5810*/  BRA.U !UP1, `(.L_x_86) ;  /* 0x0000000109387547 */ /* 0x000ff6000b800000 */
[----:B------:R-:W-:Y:S01]  /*5820*/  UISETP.NE.U32.AND UP0, UPT, UR38, URZ, UPT ;  /* 0x000000ff2600728c */ /* 0x000fe2000bf05070 */
[----:B------:R-:W-:Y:S02]  /*5830*/  HFMA2 R0, -RZ, RZ, 0, 5.9604644775390625e-08 ;  /* 0x00000001ff007431 */ /* 0x000fe400000001ff */
[----:B------:R-:W-:Y:S01]  /*5840*/  IMAD.MOV.U32 R67, RZ, RZ, 0x1 ;  /* 0x00000001ff437424 */ /* 0x000fe200078e00ff */
[----:B------:R-:W-:Y:S06]  /*5850*/  UISETP.NE.AND.EX UP0, UPT, UR39, URZ, UPT, UP0 ;  /* 0x000000ff2700728c */ /* 0x000fec000bf05300 */
[----:B------:R-:W-:Y:S05]  /*5860*/  PLOP3.LUT P3, PT, PT, PT, UP0, 0x80, 0x8 ;  /* 0x000000000008781c */ /* 0x000fea0003f6f008 */
[----:B------:R-:W1:Y:S01]  /*5870*/  @UP0 LDCU.64 UR6, c[0x0][0x888] ;  /* 0x00011100ff0607ac */ /* 0x000e620008000a00 */
[----:B------:R-:W-:Y:S07]  /*5880*/  @UP0 UIMAD UR4, UR36, UR44, URZ ;  /* 0x0000002c240402a4 */ /* 0x000fee000f8e02ff */
[----:B------:R-:W-:Y:S01]  /*5890*/  @!P3 PRMT R67, R0, 0x7610, R67 ;  /* 0x000076100043b816 */ /* 0x000fe20000000043 */
[----:B-1----:R-:W-:Y:S03]  /*58a0*/  @UP0 UIMAD.WIDE UR6, UR4, 0x4, UR6 ;  /* 0x00000004040608a5 */ /* 0x002fe6000f8e0206 */
[----:B------:R-:W1:Y:S03]  /*58b0*/  @!UP0 LDCU UR4, c[0x0][0x880] ;  /* 0x00011000ff0487ac */ /* 0x000e660008000800 */
[----:B------:R-:W-:Y:S01]  /*58c0*/  IMAD.U32 R2, RZ, RZ, UR6 ;  /* 0x00000006ff027e24 */ /* 0x000fe2000f8e00ff */
[----:B------:R-:W-:Y:S05]  /*58d0*/  MOV R3, UR7 ;  /* 0x0000000700037c02 */ /* 0x000fea0008000f00 */
[----:B-----5:R2:W5:Y:S02]  /*58e0*/  @P3 LDG.E R35, desc[UR46][R2.64] ;  /* 0x0000002e02233981 */ /* 0x020564000c1e1900 */
[----:B-12---:R-:W-:Y:S02]  /*58f0*/  @!P3 IMAD.U32 R35, RZ, RZ, UR4 ;  /* 0x00000004ff23be24 */ /* 0x006fe4000f8e00ff */
.L_x_86:
[----:B------:R-:W-:Y:S05]  /*5900*/  @!P4 BRA `(.L_x_87) ;  /* 0x000000000020c947 */ /* 0x000fea0003800000 */
[----:B------:R-:W-:Y:S04]  /*5910*/  ISETP.NE.U32.AND P3, PT, R60, RZ, PT ;  /* 0x000000ff3c00720c */ /* 0x000fe80003f65070 */
[----:B------:R-:W-:Y:S11]  /*5920*/  ISETP.NE.AND.EX P3, PT, R61, RZ, PT, P3 ;  /* 0x000000ff3d00720c */ /* 0x000ff60003f65330 */
[----:B------:R-:W-:Y:S02]  /*5930*/  @!UPT UIADD3 URZ, UPT, UPT, URZ, URZ, URZ ;  /* 0x000000fffffff290 */ /* 0x000fe4000fffe0ff */
[----:B------:R-:W1:Y:S01]  /*5940*/  @P3 LDC.64 R2, c[0x0][0x8a8] ;  /* 0x00022a00ff023b82 */ /* 0x000e620000000a00 */
[----:B------:R-:W-:Y:S04]  /*5950*/  @P3 IMAD R0, R62, UR36, RZ ;  /* 0x000000243e003c24 */ /* 0x000fe8000f8e02ff */
[----:B-1----:R-:W-:Y:S05]  /*5960*/  @P3 IMAD.WIDE R2, R0, 0x4, R2 ;  /* 0x0000000400023825 */ /* 0x002fea00078e0202 */
[----:B-----5:R1:W5:Y:S02]  /*5970*/  @P3 LDG.E R33, desc[UR46][R2.64] ;  /* 0x0000002e02213981 */ /* 0x020364000c1e1900 */
[----:B-1----:R-:W2:Y:S02]  /*5980*/  @!P3 LDC R33, c[0x0][0x8a0] ;  /* 0x00022800ff21bb82 */ /* 0x002ea40000000800 */
.L_x_87:
[----:B-----5:R-:W-:Y:S01]  /*5990*/  FSETP.NEU.AND P3, PT, R35, RZ, PT ;  /* 0x000000ff2300720b */ /* 0x020fe20003f6d000 */
[----:B------:R-:W-:Y:S01]  /*59a0*/  ULOP3.LUT UR4, UR51, 0x1, URZ, 0x3c, !UPT ;  /* 0x0000000133047892 */ /* 0x000fe2000f8e3cff */
[----:B------:R-:W-:Y:S01]  /*59b0*/  SEL R9, RZ, 0xffffffff, P2 ;  /* 0xffffffffff097807 */ /* 0x000fe20001000000 */
[----:B------:R-:W-:Y:S01]  /*59c0*/  BSSY B1, `(.L_x_88) ;  /* 0x000004d000017945 */ /* 0x000fe20003800000 */
[----:B------:R-:W-:Y:S01]  /*59d0*/  @P1 LOP3.LUT P2, RZ, R67, 0xff, RZ, 0xc0, !PT ;  /* 0x000000ff43ff1812 */ /* 0x000fe2000784c0ff */
[----:B------:R-:W-:Y:S01]  /*59e0*/  IMAD.MOV.U32 R87, RZ, RZ, 0x1 ;  /* 0x00000001ff577424 */ /* 0x000fe200078e00ff */
[----:B------:R-:W-:Y:S01]  /*59f0*/  @P1 SEL R2, RZ, 0xffffffff, P3 ;  /* 0xffffffffff021807 */ /* 0x000fe20001800000 */
[----:B------:R-:W-:Y:S01]  /*5a00*/  IMAD.U32 R42, RZ, RZ, UR4 ;  /* 0x00000004ff2a7e24 */ /* 0x000fe2000f8e00ff */
[----:B------:R-:W-:Y:S01]  /*5a10*/  LEA R84, R30, UR48, 0x3 ;  /* 0x000000301e547c11 */ /* 0x000fe2000f8e18ff */
[----:B------:R-:W-:Y:S01]  /*5a20*/  IMAD.U32 R43, RZ, RZ, UR56 ;  /* 0x00000038ff2b7e24 */ /* 0x000fe2000f8e00ff */
[----:B------:R-:W-:Y:S02]  /*5a30*/  @P0 SEL R2, R9, R2, !P2 ;  /* 0x0000000209020207 */ /* 0x000fe40005000000 */
[----:B------:R-:W-:Y:S02]  /*5a40*/  CS2R R46, SRZ ;  /* 0x00000000002e7805 */ /* 0x000fe4000001ff00 */
[----:B------:R-:W-:Y:S02]  /*5a50*/  SHF.L.U32 R7, R76, 0x1f, RZ ;  /* 0x0000001f4c077819 */ /* 0x000fe400000006ff */
[----:B------:R-:W-:Y:S02]  /*5a60*/  CS2R R44, SRZ ;  /* 0x00000000002c7805 */ /* 0x000fe4000001ff00 */
[----:B------:R-:W-:Y:S02]  /*5a70*/  @P1 LOP3.LUT R2, R2, 0x1, RZ, 0xc0, !PT ;  /* 0x0000000102021812 */ /* 0x000fe400078ec0ff */
[----:B------:R-:W-:Y:S02]  /*5a80*/  CS2R R50, SRZ ;  /* 0x0000000000327805 */ /* 0x000fe4000001ff00 */
[----:B------:R-:W-:Y:S02]  /*5a90*/  PLOP3.LUT P2, PT, PT, PT, UP1, 0x80, 0x8 ;  /* 0x000000000008781c */ /* 0x000fe40003f4f018 */
[----:B------:R-:W-:Y:S02]  /*5aa0*/  CS2R R48, SRZ ;  /* 0x0000000000307805 */ /* 0x000fe4000001ff00 */
[----:B------:R-:W-:Y:S01]  /*5ab0*/  ISETP.NE.U32.OR P5, PT, R2, 0x1, !P1 ;  /* 0x000000010200780c */ /* 0x000fe20004fa5470 */
[----:B------:R-:W-:Y:S01]  /*5ac0*/  IMAD.U32 R2, RZ, RZ, UR56 ;  /* 0x00000038ff027e24 */ /* 0x000fe2000f8e00ff */
[----:B------:R-:W-:Y:S02]  /*5ad0*/  LEA.HI R5, R30, R30, RZ, 0x1 ;  /* 0x0000001e1e057211 */ /* 0x000fe400078f08ff */
[----:B------:R-:W-:Y:S02]  /*5ae0*/  CS2R R54, SRZ ;  /* 0x0000000000367805 */ /* 0x000fe4000001ff00 */
[----:B------:R-:W-:Y:S02]  /*5af0*/  LOP3.LUT P4, R81, R67, 0xff, RZ, 0xc0, !PT ;  /* 0x000000ff43517812 */ /* 0x000fe4000788c0ff */
[----:B------:R-:W-:Y:S02]  /*5b00*/  CS2R R52, SRZ ;  /* 0x0000000000347805 */ /* 0x000fe4000001ff00 */
[----:B------:R-:W-:Y:S01]  /*5b10*/  LEA R0, R2, UR48, 0x3 ;  /* 0x0000003002007c11 */ /* 0x000fe2000f8e18ff */
[C---:B------:R-:W-:Y:S01]  /*5b20*/  IMAD.SHL.U32 R3, R5.reuse, 0x20, RZ ;  /* 0x0000002005037824 */ /* 0x040fe200078e00ff */
[----:B------:R-:W-:Y:S02]  /*5b30*/  SEL R2, RZ, 0xffffffff, P3 ;  /* 0xffffffffff027807 */ /* 0x000fe40001800000 */
[----:B------:R-:W-:Y:S02]  /*5b40*/  CS2R R58, SRZ ;  /* 0x00000000003a7805 */ /* 0x000fe4000001ff00 */
[----:B------:R-:W-:Y:S02]  /*5b50*/  LOP3.LUT R5, R5, 0xffe, RZ, 0xc0, !PT ;  /* 0x00000ffe05057812 */ /* 0x000fe400078ec0ff */
[----:B------:R-:W-:Y:S02]  /*5b60*/  CS2R R56, SRZ ;  /* 0x0000000000387805 */ /* 0x000fe4000001ff00 */
[----:B------:R-:W-:Y:S02]  /*5b70*/  @P2 SEL R2, R9, R2, !P4 ;  /* 0x0000000209022207 */ /* 0x000fe40006000000 */
[----:B------:R-:W-:Y:S01]  /*5b80*/  @P5 SHF.L.U32 R11, R42, 0x1f, RZ ;  /* 0x0000001f2a0b5819 */ /* 0x000fe200000006ff */
[----:B------:R-:W-:Y:S01]  /*5b90*/  IMAD.IADD R34, R30, 0x1, -R5 ;  /* 0x000000011e227824 */ /* 0x000fe200078e0a05 */
[----:B------:R-:W-:Y:S02]  /*5ba0*/  LOP3.LUT R3, R3, 0xffffffc0, RZ, 0xc0, !PT ;  /* 0xffffffc003037812 */ /* 0x000fe400078ec0ff */
[----:B------:R-:W1:Y:S01]  /*5bb0*/  @P5 SYNCS.PHASECHK.TRANS64.TRYWAIT P1, [R0+URZ+0x60], R11 ;  /* 0x0000600b000055a7 */ /* 0x000e6200080211ff */
[----:B------:R-:W-:Y:S02]  /*5bc0*/  LOP3.LUT R2, R2, 0x1, RZ, 0xc0, !PT ;  /* 0x0000000102027812 */ /* 0x000fe400078ec0ff */
[----:B------:R-:W-:Y:S01]  /*5bd0*/  IMAD.IADD R3, R32, 0x1, R3 ;  /* 0x0000000120037824 */ /* 0x000fe200078e0203 */
[----:B------:R-:W-:Y:S02]  /*5be0*/  P2R R83, PR, RZ, 0x20 ;  /* 0x00000020ff537803 */ /* 0x000fe40000000000 */
[----:B------:R-:W-:Y:S01]  /*5bf0*/  ISETP.NE.U32.AND P2, PT, R2, 0x1, PT ;  /* 0x000000010200780c */ /* 0x000fe20003f45070 */
[----:B------:R-:W-:Y:S03]  /*5c00*/  IMAD R34, R34, 0x100000, R3 ;  /* 0x0010000022227824 */ /* 0x000fe600078e0203 */
[----:B------:R-:W-:Y:S01]  /*5c10*/  P2R R88, PR, RZ, 0x4 ;  /* 0x00000004ff587803 */ /* 0x000fe20000000000 */
[----:B------:R3:W4:Y:S01]  /*5c20*/  SYNCS.PHASECHK.TRANS64.TRYWAIT P0, [R84+URZ+0xc0], R7 ;  /* 0x0000c007540075a7 */ /* 0x00072200080011ff */
[----:B-1----:R-:W-:Y:S01]  /*5c30*/  @P5 SEL R87, RZ, 0x1, !P1 ;  /* 0x00000001ff575807 */ /* 0x002fe20004800000 */
[----:B---3--:R-:W-:Y:S06]  /*5c40*/  @!P5 BRA `(.L_x_89) ;  /* 0x000000000090d947 */ /* 0x008fec0003800000 */
[----:B------:R-:W-:Y:S01]  /*5c50*/  HFMA2 R55, -RZ, RZ, 0, 0 ;  /* 0x00000000ff377431 */ /* 0x000fe200000001ff */
[----:B------:R-:W-:Y:S01]  /*5c60*/  ISETP.NE.AND P1, PT, R87, RZ, PT ;  /* 0x000000ff5700720c */ /* 0x000fe20003f25270 */
[----:B------:R-:W-:Y:S01]  /*5c70*/  IMAD.U32 R3, RZ, RZ, UR56 ;  /* 0x00000038ff037e24 */ /* 0x000fe2000f8e00ff */
[----:B------:R-:W-:Y:S11]  /*5c80*/  BSSY B0, `(.L_x_90) ;  /* 0x0000005000007945 */ /* 0x000ff60003800000 */
[----:B------:R-:W-:Y:S05]  /*5c90*/  @P1 BRA `(.L_x_91) ;  /* 0x00000000000c1947 */ /* 0x000fea0003800000 */
[----:B------:R-:W-:Y:S04]  /*5ca0*/  SHF.L.U32 R5, R42, 0x1f, RZ ;  /* 0x0000001f2a057819 */ /* 0x000fe800000006ff */
[----:B------:R-:W1:Y:S02]  /*5cb0*/  SYNCS.PHASECHK.TRANS64.TRYWAIT P1, [R0+URZ+0x60], R5 ;  /* 0x00006005000075a7 */ /* 0x000e6400080211ff */
[----:B-1----:R-:W-:Y:S05]  /*5cc0*/  @!P1 BRA `(.L_x_92) ;  /* 0x0000002000689947 */ /* 0x002fea0003800000 */
.L_x_91:
[----:B------:R-:W-:Y:S05]  /*5cd0*/  BSYNC B0 ;  /* 0x0000000000007941 */ /* 0x000fea0003800000 */
.L_x_90:
[----:B------:R-:W-:Y:S01]  /*5ce0*/  ISETP.NE.AND P1, PT, R88, RZ, PT ;  /* 0x000000ff5800720c */ /* 0x000fe20003f25270 */
[----:B------:R-:W-:Y:S01]  /*5cf0*/  IMAD.MOV.U32 R54, RZ, RZ, RZ ;  /* 0x000000ffff367224 */ /* 0x000fe200078e00ff */
[----:B------:R-:W-:Y:S02]  /*5d00*/  CS2R R52, SRZ ;  /* 0x0000000000347805 */ /* 0x000fe4000001ff00 */
[----:B------:R-:W-:Y:S02]  /*5d10*/  CS2R R58, SRZ ;  /* 0x00000000003a7805 */ /* 0x000fe4000001ff00 */
[----:B------:R-:W-:Y:S02]  /*5d20*/  CS2R R56, SRZ ;  /* 0x0000000000387805 */ /* 0x000fe4000001ff00 */
[----:B------:R-:W-:Y:S02]  /*5d30*/  CS2R R50, SRZ ;  /* 0x0000000000327805 */ /* 0x000fe4000001ff00 */
[----:B------:R-:W-:Y:S02]  /*5d40*/  CS2R R48, SRZ ;  /* 0x0000000000307805 */ /* 0x000fe4000001ff00 */
[----:B------:R-:W-:Y:S02]  /*5d50*/  CS2R R46, SRZ ;  /* 0x00000000002e7805 */ /* 0x000fe4000001ff00 */
[----:B------:R-:W-:Y:S01]  /*5d60*/  CS2R R44, SRZ ;  /* 0x00000000002c7805 */ /* 0x000fe2000001ff00 */
[----:B------:R-:W-:Y:S01]  /*5d70*/  @P1 IMAD R4, R3, 0x800, R72 ;  /* 0x0000080003041824 */ /* 0x000fe200078e0248 */
[----:B------:R-:W-:Y:S05]  /*5d80*/  @P1 WARPSYNC.ALL ;  /* 0x0000000000001948 */ /* 0x000fea0003800000 */
[----:B------:R-:W-:Y:S01]  /*5d90*/  @P1 LEA R4, R4, UR48, 0x2 ;  /* 0x0000003004041c11 */ /* 0x000fe2000f8e10ff */
[----:B------:R-:W-:Y:S04]  /*5da0*/  UIADD3 UR5, UPT, UPT, UR56, 0x1, URZ ;  /* 0x0000000138057890 */ /* 0x000fe8000fffe0ff */
[----:B------:R3:W2:Y:S01]  /*5db0*/  @P1 LDSM.16.M88.4 R56, [R4+0x400] ;  /* 0x000400000438183b */ /* 0x0006a20000000200 */
[----:B-1----:R-:W-:Y:S01]  /*5dc0*/  @P1 VIADD R0, R4, 0x400 ;  /* 0x0000040004001836 */ /* 0x002fe20000000000 */
[----:B------:R-:W-:Y:S01]  /*5dd0*/  UISETP.NE.AND UP0, UPT, UR5, 0x3, UPT ;  /* 0x000000030500788c */ /* 0x000fe2000bf05270 */
[C---:B------:R-:W-:Y:S02]  /*5de0*/  @P1 IMAD R2, R78.reuse, 0x4, R4 ;  /* 0x000000044e021824 */ /* 0x040fe400078e0204 */
[C---:B------:R-:W-:Y:S01]  /*5df0*/  @P1 IMAD R5, R77.reuse, 0x4, R0 ;  /* 0x000000044d051824 */ /* 0x040fe200078e0200 */
[----:B------:R-:W-:Y:S01]  /*5e00*/  USEL UR4, URZ, 0x1, UP0 ;  /* 0x00000001ff047887 */ /* 0x000fe20008000000 */
[----:B------:R-:W-:Y:S01]  /*5e10*/  @P1 IMAD R0, R77, 0x4, R4 ;  /* 0x000000044d001824 */ /* 0x000fe200078e0204 */
[----:B------:R3:W1:Y:S01]  /*5e20*/  @P1 LDSM.16.M88.4 R52, [R2+0x400] ;  /* 0x000400000234183b */ /* 0x0006620000000200 */
[----:B------:R-:W-:Y:S01]  /*5e30*/  @P1 IMAD R3, R78, 0x4, R5 ;  /* 0x000000044e031824 */ /* 0x000fe200078e0205 */
[----:B------:R-:W-:Y:S02]  /*5e40*/  USEL UR5, UR5, URZ, UP0 ;  /* 0x000000ff05057287 */ /* 0x000fe40008000000 */
[----:B------:R3:W1:Y:S01]  /*5e50*/  @P1 LDSM.16.M88.4 R48, [R0+0x400] ;  /* 0x000400000030183b */ /* 0x0006620000000200 */
[----:B------:R-:W-:Y:S03]  /*5e60*/  LOP3.LUT R42, R42, UR4, RZ, 0x3c, !PT ;  /* 0x000000042a2a7c12 */ /* 0x000fe6000f8e3cff */
[----:B------:R3:W1:Y:S01]  /*5e70*/  @P1 LDSM.16.M88.4 R44, [R3] ;  /* 0x00000000032c183b */ /* 0x0006620000000200 */
[----:B------:R-:W-:Y:S03]  /*5e80*/  IMAD.U32 R43, RZ, RZ, UR5 ;  /* 0x00000005ff2b7e24 */ /* 0x000fe6000f8e00ff */
.L_x_89:
[----:B------:R-:W-:Y:S05]  /*5e90*/  BSYNC B1 ;  /* 0x0000000000017941 */ /* 0x000fea0003800000 */
.L_x_88:
[----:B---3--:R-:W-:Y:S04]  /*5ea0*/  SHF.R.U32.HI R0, RZ, 0x15, R34 ;  /* 0x00000015ff007819 */ /* 0x008fe80000011622 */
[----:B------:R-:W-:Y:S01]  /*5eb0*/  LOP3.LUT P1, RZ, R0, 0x3, R73, 0x48, !PT ;  /* 0x0000000300ff7812 */ /* 0x000fe20007824849 */
[----:B------:R-:W-:Y:S01]  /*5ec0*/  @!UPT UIADD3 URZ, UPT, UPT, URZ, URZ, URZ ;  /* 0x000000fffffff290 */ /* 0x000fe2000fffe0ff */
[----:B----4-:R-:W-:Y:S11]  /*5ed0*/  @P0 BRA `(.L_x_93) ;  /* 0x0000000000080947 */ /* 0x010ff60003800000 */
[----:B------:R-:W3:Y:S02]  /*5ee0*/  SYNCS.PHASECHK.TRANS64.TRYWAIT P0, [R84+URZ+0xc0], R7 ;  /* 0x0000c007540075a7 */ /* 0x000ee400080011ff */
[----:B---3--:R-:W-:Y:S05]  /*5ef0*/  @!P0 BRA `(.L_x_94) ;  /* 0x0000001c00f08947 */ /* 0x008fea0003800000 */
.L_x_93:
[----:B------:R-:W-:Y:S05]  /*5f00*/  @!P1 BRA `(.L_x_95) ;  /* 0x0000000000409947 */ /* 0x000fea0003800000 */
[----:B------:R-:W4:Y:S01]  /*5f10*/  LDCU.64 UR8, c[0x4][0x70] ;  /* 0x01000e00ff0877ac */ /* 0x000f220008000a00 */
[----:B------:R-:W-:Y:S01]  /*5f20*/  MOV R3, 0x0 ;  /* 0x0000000000037802 */ /* 0x000fe20000000f00 */
[----:B------:R-:W-:Y:S02]  /*5f30*/  HFMA2 R12, -RZ, RZ, 0, 5.9604644775390625e-08 ;  /* 0x00000001ff0c7431 */ /* 0x000fe400000001ff */
[----:B------:R-:W-:Y:S02]  /*5f40*/  IMAD.MOV.U32 R8, RZ, RZ, 0x192 ;  /* 0x00000192ff087424 */ /* 0x000fe400078e00ff */
[----:B------:R-:W-:Y:S01]  /*5f50*/  IMAD.MOV.U32 R13, RZ, RZ, RZ ;  /* 0x000000ffff0d7224 */ /* 0x000fe200078e00ff */
[----:B------:R-:W3:Y:S01]  /*5f60*/  LDCU.64 UR6, c[0x4][0x78] ;  /* 0x01000f00ff0677ac */ /* 0x000ee20008000a00 */
[----:B------:R-:W1:Y:S01]  /*5f70*/  LDC.64 R2, c[0x4][R3] ;  /* 0x0100000003027b82 */ /* 0x000e620000000a00 */
[----:B------:R-:W5:Y:S01]  /*5f80*/  LDCU.64 UR4, c[0x4][0x10] ;  /* 0x01000200ff0477ac */ /* 0x000f620008000a00 */
[----:B----4-:R-:W-:Y:S01]  /*5f90*/  MOV R5, UR9 ;  /* 0x0000000900057c02 */ /* 0x010fe20008000f00 */
[----:B------:R-:W-:Y:S01]  /*5fa0*/  IMAD.U32 R4, RZ, RZ, UR8 ;  /* 0x00000008ff047e24 */ /* 0x000fe2000f8e00ff */
[----:B---3--:R-:W-:Y:S01]  /*5fb0*/  MOV R7, UR7 ;  /* 0x0000000700077c02 */ /* 0x008fe20008000f00 */
[----:B------:R-:W-:Y:S01]  /*5fc0*/  IMAD.U32 R6, RZ, RZ, UR6 ;  /* 0x00000006ff067e24 */ /* 0x000fe2000f8e00ff */
[----:B-----5:R-:W-:Y:S01]  /*5fd0*/  MOV R11, UR5 ;  /* 0x00000005000b7c02 */ /* 0x020fe20008000f00 */
[----:B------:R-:W-:Y:S02]  /*5fe0*/  IMAD.U32 R10, RZ, RZ, UR4 ;  /* 0x00000004ff0a7e24 */ /* 0x000fe4000f8e00ff */
[----:B------:R-:W-:Y:S07]  /*5ff0*/  LEPC R20, `(.L_x_95) ;  /* 0x000000001014794e */ /* 0x000fee0000000000 */
[----:B-12---:R-:W-:Y:S05]  /*6000*/  CALL.ABS.NOINC R2 ;  /* 0x0000000002007343 */ /* 0x006fea0003c00000 */
.L_x_95:
[----:B--2---:R-:W-:Y:S01]  /*6010*/  LOP3.LUT R20, R56, 0xffffe000, RZ, 0xc0, !PT ;  /* 0xffffe00038147812 */ /* 0x004fe200078ec0ff */
[----:B------:R-:W-:Y:S05]  /*6020*/  WARPSYNC.ALL ;  /* 0x0000000000007948 */ /* 0x000fea0003800000 */
[----:B------:R-:W-:Y:S01]  /*6030*/  R2UR UR4, R34 ;  /* 0x00000000220472ca */ /* 0x000fe200000e0000 */
[----:B------:R-:W-:Y:S01]  /*6040*/  IMAD.SHL.U32 R86, R78, 0x4, RZ ;  /* 0x000000044e567824 */ /* 0x000fe200078e00ff */
[----:B------:R-:W-:Y:S01]  /*6050*/  LOP3.LUT R21, R57, 0xffffe000, RZ, 0xc0, !PT ;  /* 0xffffe00039157812 */ /* 0x000fe200078ec0ff */
[----:B------:R-:W-:Y:S01]  /*6060*/  IMAD.U32 R85, RZ, RZ, UR56 ;  /* 0x00000038ff557e24 */ /* 0x000fe2000f8e00ff */
[----:B------:R-:W-:Y:S01]  /*6070*/  LOP3.LUT R40, R58, 0xffffe000, RZ, 0xc0, !PT ;  /* 0xffffe0003a287812 */ /* 0x000fe200078ec0ff */
[----:B------:R-:W-:Y:S01]  /*6080*/  BSSY.RECONVERGENT B0, `(.L_x_96) ;  /* 0x0000059000007945 */ /* 0x000fe20003800200 */
[----:B-1----:R-:W-:Y:S01]  /*6090*/  LOP3.LUT R41, R54, 0xffffe000, RZ, 0xc0, !PT ;  /* 0xffffe00036297812 */ /* 0x002fe200078ec0ff */
[----:B------:R-:W-:Y:S01]  /*60a0*/  IMAD R89, R85, 0x800, R72 ;  /* 0x0000080055597824 */ /* 0x000fe200078e0248 */
[----:B------:R-:W-:Y:S01]  /*60b0*/  ISETP.NE.AND P0, PT, R79, RZ, PT ;  /* 0x000000ff4f00720c */ /* 0x000fe20003f05270 */
[----:B------:R-:W-:Y:S03]  /*60c0*/  IMAD.SHL.U32 R85, R77, 0x4, RZ ;  /* 0x000000044d557824 */ /* 0x000fe600078e00ff */
[----:B------:R-:W-:Y:S01]  /*60d0*/  LEA R89, R89, UR48, 0x2 ;  /* 0x0000003059597c11 */ /* 0x000fe2000f8e10ff */
[----:B---3--:R-:W1:Y:S03]  /*60e0*/  LDTM.16dp128bit.x8 R4, tmem[UR4] ;  /* 0x00000004000479ee */ /* 0x008e660008180000 */
[C-C-:B------:R-:W-:Y:S02]  /*60f0*/  IADD3 R92, PT, PT, R86.reuse, 0x400, R89.reuse ;  /* 0x00000400565c7810 */ /* 0x140fe40007ffe059 */
[----:B------:R-:W-:Y:S05]  /*6100*/  IADD3 R91, PT, PT, R85, 0x400, R89 ;  /* 0x00000400555b7810 */ /* 0x000fea0007ffe059 */
[----:B------:R-:W-:Y:S02]  /*6110*/  IMAD.IADD R90, R86, 0x1, R91 ;  /* 0x00000001565a7824 */ /* 0x000fe400078e025b */
[C---:B-1----:R-:W-:Y:S01]  /*6120*/  FMUL R0, R33.reuse, R4 ;  /* 0x0000000421007220 */ /* 0x042fe20000400000 */
[C---:B------:R-:W-:Y:S01]  /*6130*/  FMUL R2, R33.reuse, R5 ;  /* 0x0000000521027220 */ /* 0x040fe20000400000 */
[C---:B------:R-:W-:Y:S01]  /*6140*/  FMUL R3, R33.reuse, R6 ;  /* 0x0000000621037220 */ /* 0x040fe20000400000 */
[----:B------:R-:W-:Y:S01]  /*6150*/  FMUL R7, R33, R7 ;  /* 0x0000000721077220 */ /* 0x000fe20000400000 */
[----:B------:R-:W-:Y:S01]  /*6160*/  FFMA R36, R35, R20, R0 ;  /* 0x0000001423247223 */ /* 0x000fe20000000000 */
[----:B------:R-:W-:Y:S01]  /*6170*/  LOP3.LUT R20, R59, 0xffffe000, RZ, 0xc0, !PT ;  /* 0xffffe0003b147812 */ /* 0x000fe200078ec0ff */
[C---:B------:R-:W-:Y:S01]  /*6180*/  FFMA R37, R35.reuse, R21, R2 ;  /* 0x0000001523257223 */ /* 0x040fe20000000002 */
[----:B------:R-:W-:Y:S01]  /*6190*/  LOP3.LUT R21, R52, 0xffffe000, RZ, 0xc0, !PT ;  /* 0xffffe00034157812 */ /* 0x000fe200078ec0ff */
[----:B------:R-:W-:Y:S01]  /*61a0*/  FFMA R38, R35, R40, R3 ;  /* 0x0000002823267223 */ /* 0x000fe20000000003 */
[----:B------:R-:W-:Y:S01]  /*61b0*/  LOP3.LUT R40, R53, 0xffffe000, RZ, 0xc0, !PT ;  /* 0xffffe00035287812 */ /* 0x000fe200078ec0ff */
[----:B------:R-:W-:Y:S01]  /*61c0*/  FMUL R4, R33, R8 ;  /* 0x0000000821047220 */ /* 0x000fe20000400000 */
[----:B------:R-:W-:Y:S01]  /*61d0*/  F2FP.TF32.F32.PACK_B R36, R36 ;  /* 0x00000024ff24723e */ /* 0x000fe200024050ff */
[----:B------:R-:W-:Y:S01]  /*61e0*/  FFMA R39, R35, R20, R7 ;  /* 0x0000001423277223 */ /* 0x000fe20000000007 */
[----:B------:R-:W-:Y:S01]  /*61f0*/  LOP3.LUT R20, R55, 0xffffe000, RZ, 0xc0, !PT ;  /* 0xffffe00037147812 */ /* 0x000fe200078ec0ff */
[C---:B------:R-:W-:Y:S01]  /*6200*/  FMUL R5, R33.reuse, R9 ;  /* 0x0000000921057220 */ /* 0x040fe20000400000 */
[----:B------:R-:W-:Y:S01]  /*6210*/  F2FP.TF32.F32.PACK_B R37, R37 ;  /* 0x00000025ff25723e */ /* 0x000fe200024050ff */
[C---:B------:R-:W-:Y:S01]  /*6220*/  FMUL R6, R33.reuse, R10 ;  /* 0x0000000a21067220 */ /* 0x040fe20000400000 */
[----:B------:R-:W-:Y:S01]  /*6230*/  F2FP.TF32.F32.PACK_B R38, R38 ;  /* 0x00000026ff26723e */ /* 0x000fe200024050ff */
[----:B------:R-:W-:Y:S01]  /*6240*/  FMUL R11, R33, R11 ;  /* 0x0000000b210b7220 */ /* 0x000fe20000400000 */
[----:B------:R-:W-:Y:S01]  /*6250*/  F2FP.TF32.F32.PACK_B R39, R39 ;  /* 0x00000027ff27723e */ /* 0x000fe200024050ff */
[C---:B------:R-:W-:Y:S01]  /*6260*/  FFMA R4, R35.reuse, R21, R4 ;  /* 0x0000001523047223 */ /* 0x040fe20000000004 */
[----:B------:R-:W-:Y:S01]  /*6270*/  LOP3.LUT R21, R48, 0xffffe000, RZ, 0xc0, !PT ;  /* 0xffffe00030157812 */ /* 0x000fe200078ec0ff */
[----:B------:R-:W-:Y:S01]  /*6280*/  FFMA R5, R35, R40, R5 ;  /* 0x0000002823057223 */ /* 0x000fe20000000005 */
[----:B------:R-:W-:Y:S01]  /*6290*/  LOP3.LUT R40, R51, 0xffffe000, RZ, 0xc0, !PT ;  /* 0xffffe00033287812 */ /* 0x000fe200078ec0ff */
[----:B------:R-:W-:Y:S01]  /*62a0*/  FFMA R6, R35, R41, R6 ;  /* 0x0000002923067223 */ /* 0x000fe20000000006 */
[----:B------:R-:W-:Y:S01]  /*62b0*/  LOP3.LUT R41, R50, 0xffffe000, RZ, 0xc0, !PT ;  /* 0xffffe00032297812 */ /* 0x000fe200078ec0ff */
[----:B------:R-:W-:Y:S01]  /*62c0*/  FMUL R8, R33, R12 ;  /* 0x0000000c21087220 */ /* 0x000fe20000400000 */
[----:B------:R-:W-:Y:S01]  /*62d0*/  F2FP.TF32.F32.PACK_B R4, R4 ;  /* 0x00000004ff04723e */ /* 0x000fe200024050ff */
[----:B------:R-:W-:Y:S01]  /*62e0*/  FFMA R7, R35, R20, R11 ;  /* 0x0000001423077223 */ /* 0x000fe2000000000b */
[----:B------:R-:W-:Y:S01]  /*62f0*/  LOP3.LUT R20, R49, 0xffffe000, RZ, 0xc0, !PT ;  /* 0xffffe00031147812 */ /* 0x000fe200078ec0ff */
[----:B------:R-:W-:Y:S01]  /*6300*/  FMUL R9, R33, R13 ;  /* 0x0000000d21097220 */ /* 0x000fe20000400000 */
[----:B------:R-:W-:Y:S01]  /*6310*/  F2FP.TF32.F32.PACK_B R5, R5 ;  /* 0x00000005ff05723e */ /* 0x000fe200024050ff */
[----:B------:R1:W-:Y:S01]  /*6320*/  STSM.16.M88.4 [R89+0x400], R36 ;  /* 0x0004002459007844 */ /* 0x0003e20000000200 */
[----:B------:R-:W-:Y:S01]  /*6330*/  F2FP.TF32.F32.PACK_B R6, R6 ;  /* 0x00000006ff06723e */ /* 0x000fe200024050ff */
[----:B------:R-:W-:Y:S01]  /*6340*/  FFMA R8, R35, R21, R8 ;  /* 0x0000001523087223 */ /* 0x000fe20000000008 */
[----:B------:R-:W-:Y:S01]  /*6350*/  LOP3.LUT R21, R44, 0xffffe000, RZ, 0xc0, !PT ;  /* 0xffffe0002c157812 */ /* 0x000fe200078ec0ff */
[C---:B------:R-:W-:Y:S01]  /*6360*/  FMUL R10, R33.reuse, R14 ;  /* 0x0000000e210a7220 */ /* 0x040fe20000400000 */
[C---:B------:R-:W-:Y:S01]  /*6370*/  FMUL R15, R33.reuse, R15 ;  /* 0x0000000f210f7220 */ /* 0x040fe20000400000 */
[----:B------:R-:W-:Y:S01]  /*6380*/  FMUL R12, R33, R16 ;  /* 0x00000010210c7220 */ /* 0x000fe20000400000 */
[C---:B------:R-:W-:Y:S01]  /*6390*/  FFMA R9, R35.reuse, R20, R9 ;  /* 0x0000001423097223 */ /* 0x040fe20000000009 */
[C---:B------:R-:W-:Y:S01]  /*63a0*/  FFMA R10, R35.reuse, R41, R10 ;  /* 0x00000029230a7223 */ /* 0x040fe2000000000a */
[C---:B------:R-:W-:Y:S01]  /*63b0*/  FFMA R11, R35.reuse, R40, R15 ;  /* 0x00000028230b7223 */ /* 0x040fe2000000000f */
[----:B------:R-:W-:Y:S01]  /*63c0*/  FFMA R12, R35, R21, R12 ;  /* 0x00000015230c7223 */ /* 0x000fe2000000000c */
[----:B------:R-:W-:Y:S01]  /*63d0*/  LOP3.LUT R20, R45, 0xffffe000, RZ, 0xc0, !PT ;  /* 0xffffe0002d147812 */ /* 0x000fe200078ec0ff */
[C---:B------:R-:W-:Y:S01]  /*63e0*/  FMUL R13, R33.reuse, R17 ;  /* 0x00000011210d7220 */ /* 0x040fe20000400000 */
[----:B------:R-:W-:Y:S01]  /*63f0*/  LOP3.LUT R21, R46, 0xffffe000, RZ, 0xc0, !PT ;  /* 0xffffe0002e157812 */ /* 0x000fe200078ec0ff */
[----:B------:R-:W-:Y:S01]  /*6400*/  FMUL R14, R33, R18 ;  /* 0x00000012210e7220 */ /* 0x000fe20000400000 */
[----:B------:R-:W-:Y:S01]  /*6410*/  LOP3.LUT R40, R47, 0xffffe000, RZ, 0xc0, !PT ;  /* 0xffffe0002f287812 */ /* 0x000fe200078ec0ff */
[----:B------:R-:W-:Y:S01]  /*6420*/  FMUL R19, R33, R19 ;  /* 0x0000001321137220 */ /* 0x000fe20000400000 */
[----:B------:R-:W-:Y:S01]  /*6430*/  F2FP.TF32.F32.PACK_B R7, R7 ;  /* 0x00000007ff07723e */ /* 0x000fe200024050ff */
[C---:B------:R-:W-:Y:S01]  /*6440*/  FFMA R13, R35.reuse, R20, R13 ;  /* 0x00000014230d7223 */ /* 0x040fe2000000000d */
[C---:B------:R-:W-:Y:S01]  /*6450*/  FFMA R14, R35.reuse, R21, R14 ;  /* 0x00000015230e7223 */ /* 0x040fe2000000000e */
[----:B------:R-:W-:Y:S01]  /*6460*/  FFMA R15, R35, R40, R19 ;  /* 0x00000028230f7223 */ /* 0x000fe20000000013 */
[----:B------:R-:W-:Y:S01]  /*6470*/  F2FP.TF32.F32.PACK_B R8, R8 ;  /* 0x00000008ff08723e */ /* 0x000fe200024050ff */
[----:B------:R1:W-:Y:S01]  /*6480*/  STSM.16.M88.4 [R92], R4 ;  /* 0x000000045c007844 */ /* 0x0003e20000000200 */
[----:B------:R-:W-:Y:S02]  /*6490*/  F2FP.TF32.F32.PACK_B R9, R9 ;  /* 0x00000009ff09723e */ /* 0x000fe400024050ff */
[----:B------:R-:W-:Y:S02]  /*64a0*/  F2FP.TF32.F32.PACK_B R10, R10 ;  /* 0x0000000aff0a723e */ /* 0x000fe400024050ff */
[----:B------:R-:W-:Y:S02]  /*64b0*/  F2FP.TF32.F32.PACK_B R11, R11 ;  /* 0x0000000bff0b723e */ /* 0x000fe400024050ff */
[----:B------:R-:W-:Y:S02]  /*64c0*/  F2FP.TF32.F32.PACK_B R12, R12 ;  /* 0x0000000cff0c723e */ /* 0x000fe400024050ff */
[----:B------:R-:W-:Y:S01]  /*64d0*/  F2FP.TF32.F32.PACK_B R13, R13 ;  /* 0x0000000dff0d723e */ /* 0x000fe200024050ff */
[----:B------:R1:W-:Y:S01]  /*64e0*/  STSM.16.M88.4 [R91], R8 ;  /* 0x000000085b007844 */ /* 0x0003e20000000200 */
[----:B------:R-:W-:Y:S02]  /*64f0*/  F2FP.TF32.F32.PACK_B R14, R14 ;  /* 0x0000000eff0e723e */ /* 0x000fe400024050ff */
[----:B------:R-:W-:Y:S05]  /*6500*/  F2FP.TF32.F32.PACK_B R15, R15 ;  /* 0x0000000fff0f723e */ /* 0x000fea00024050ff */
[----:B------:R1:W-:Y:S01]  /*6510*/  STSM.16.M88.4 [R90], R12 ;  /* 0x0000000c5a007844 */ /* 0x0003e20000000200 */
[----:B------:R-:W-:Y:S01]  /*6520*/  @!PT LDS RZ, [RZ] ;  /* 0x00000000fffff984 */ /* 0x000fe20000000800 */
[----:B------:R-:W-:Y:S01]  /*6530*/  @!PT LDS RZ, [RZ] ;  /* 0x00000000fffff984 */ /* 0x000fe20000000800 */
[----:B------:R-:W-:Y:S01]  /*6540*/  @!PT LDS RZ, [RZ] ;  /* 0x00000000fffff984 */ /* 0x000fe20000000800 */
[----:B------:R-:W-:Y:S01]  /*6550*/  @!PT LDS RZ, [RZ] ;  /* 0x00000000fffff984 */ /* 0x000fe20000000800 */
[----:B------:R2:W-:Y:S07]  /*6560*/  MEMBAR.ALL.CTA ;  /* 0x0000000000007992 */ /* 0x0005ee0000008000 */
[----:B--2---:R-:W2:Y:S02]  /*6570*/  FENCE.VIEW.ASYNC.S ;  /* 0x00000000000073c6 */ /* 0x004ea40000000000 */
[----:B--2---:R-:W-:Y:S06]  /*6580*/  BAR.SYNC.DEFER_BLOCKING 0x1, 0x80 ;  /* 0x0042000000007b1d */ /* 0x004fec0000010000 */
[----:B------:R-:W-:Y:S05]  /*6590*/  @P0 BRA `(.L_x_97) ;  /* 0x00000000001c0947 */ /* 0x000fea0003800000 */
[----:B------:R-:W-:Y:S02]  /*65a0*/  UIADD3 UR6, UP0, UPT, UR54, 0x680, URZ ;  /* 0x0000068036067890 */ /* 0x000fe4000ff1e0ff */
[----:B------:R-:W-:Y:S02]  /*65b0*/  ULEA UR4, UR56, UR48, 0xd ;  /* 0x0000003038047291 */ /* 0x000fe4000f8e68ff */
[----:B------:R-:W-:Y:S02]  /*65c0*/  UIADD3.X UR7, UPT, UPT, URZ, UR55, URZ, UP0, !UPT ;  /* 0x00000037ff077290 */ /* 0x000fe400087fe4ff */
[----:B------:R-:W-:Y:S01]  /*65d0*/  UIADD3 UR40, UPT, UPT, UR4, 0x400, URZ ;  /* 0x0000040004287890 */ /* 0x000fe2000fffe0ff */
[----:B------:R-:W-:Y:S08]  /*65e0*/  UMOV UR43, UR36 ;  /* 0x00000024002b7c82 */ /* 0x000ff00008000000 */
[----:B------:R2:W-:Y:S02]  /*65f0*/  UTMASTG.3D [UR40], [UR6] ;  /* 0x00000028060073b5 */ /* 0x0005e40008010000 */
[----:B--2---:R0:W-:Y:S02]  /*6600*/  UTMACMDFLUSH ;  /* 0x00000000000079b7 */ /* 0x0041e40000000000 */
.L_x_97:
[----:B------:R-:W-:Y:S05]  /*6610*/  BSYNC.RECONVERGENT B0 ;  /* 0x0000000000007941 */ /* 0x000fea0003800200 */
.L_x_96:
[----:B------:R-:W-:Y:S01]  /*6620*/  UIADD3 UR40, UPT, UPT, UR56, 0x1, URZ ;  /* 0x0000000138287890 */ /* 0x000fe2000fffe0ff */
[----:B------:R-:W-:Y:S03]  /*6630*/  BSSY.RECONVERGENT B0, `(.L_x_98) ;  /* 0x0000005000007945 */ /* 0x000fe60003800200 */
[----:B------:R-:W-:Y:S04]  /*6640*/  UISETP.NE.AND UP0, UPT, UR40, 0x3, UPT ;  /* 0x000000032800788c */ /* 0x000fe8000bf05270 */
[----:B------:R-:W-:Y:S01]  /*6650*/  USEL UR43, UR40, URZ, UP0 ;  /* 0x000000ff282b7287 */ /* 0x000fe20008000000 */
[----:B------:R-:W-:Y:S11]  /*6660*/  @P0 BRA `(.L_x_99) ;  /* 0x0000000000040947 */ /* 0x000ff60003800000 */
[----:B------:R-:W-:Y:S04]  /*6670*/  DEPBAR.LE SB0, 0x1 ;  /* 0x000080400000791a */ /* 0x000fe80000000000 */
.L_x_99:
[----:B------:R-:W-:Y:S05]  /*6680*/  BSYNC.RECONVERGENT B0 ;  /* 0x0000000000007941 */ /* 0x000fea0003800200 */
.L_x_98:
[----:B------:R-:W-:Y:S01]  /*6690*/  BAR.SYNC.DEFER_BLOCKING 0x1, 0x80 ;  /* 0x0042000000007b1d */ /* 0x000fe20000010000 */
[----:B------:R-:W-:Y:S01]  /*66a0*/  ISETP.NE.AND P1, PT, R83, RZ, PT ;  /* 0x000000ff5300720c */ /* 0x000fe20003f25270 */
[----:B------:R-:W-:Y:S01]  /*66b0*/  UISETP.NE.AND UP0, UPT, UR50, URZ, UPT ;  /* 0x000000ff3200728c */ /* 0x000fe2000bf05270 */
[----:B------:R-:W-:Y:S11]  /*66c0*/  LEA R2, R43, UR48, 0x3 ;  /* 0x000000302b027c11 */ /* 0x000ff6000f8e18ff */
[----:B------:R-:W-:Y:S01]  /*66d0*/  @P1 SHF.L.U32 R3, R42, 0x1f, RZ ;  /* 0x0000001f2a031819 */ /* 0x000fe200000006ff */
[----:B------:R-:W-:Y:S06]  /*66e0*/  BRA.U !UP0, `(.L_x_100) ;  /* 0x0000000108247547 */ /* 0x000fec000b800000 */
[----:B-1----:R-:W-:Y:S01]  /*66f0*/  IMAD.U32 R5, RZ, RZ, UR49 ;  /* 0x00000031ff057e24 */ /* 0x002fe2000f8e00ff */
[----:B------:R-:W-:Y:S01]  /*6700*/  MOV R0, UR37 ;  /* 0x0000002500007c02 */ /* 0x000fe20008000f00 */
[----:B------:R-:W-:Y:S03]  /*6710*/  UIADD3 UR49, UPT, UPT, UR49, 0x1, URZ ;  /* 0x0000000131317890 */ /* 0x000fe6000fffe0ff */
[----:B------:R-:W-:Y:S01]  /*6720*/  @P1 LEA R5, R5, UR48, 0x3 ;  /* 0x0000003005051c11 */ /* 0x000fe2000f8e18ff */
[----:B------:R-:W-:Y:S04]  /*6730*/  UISETP.NE.AND UP0, UPT, UR49, 0x3, UPT ;  /* 0x000000033100788c */ /* 0x000fe8000bf05270 */
[----:B------:R-:W-:Y:S01]  /*6740*/  @P1 VIADD R5, R5, 0x78 ;  /* 0x0000007805051836 */ /* 0x000fe20000000000 */
[----:B------:R-:W-:Y:S04]  /*6750*/  USEL UR49, UR49, URZ, UP0 ;  /* 0x000000ff31317287 */ /* 0x000fe80008000000 */
[----:B------:R-:W-:Y:S04]  /*6760*/  @P1 PRMT R0, R0, 0x654, R5 ;  /* 0x0000065400001816 */ /* 0x000fe80000000005 */
[----:B------:R2:W-:Y:S04]  /*6770*/  @P1 SYNCS.ARRIVE.TRANS64.RED.A1T0 RZ, [R0+URZ], RZ ;  /* 0x000000ff00ff19a7 */ /* 0x0005e800081004ff */
.L_x_100:
[----:B------:R-:W3:Y:S01]  /*6780*/  @P1 SYNCS.PHASECHK.TRANS64.TRYWAIT P0, [R2+URZ+0x60], R3 ;  /* 0x00006003020015a7 */ /* 0x000ee200080011ff */
[----:B------:R-:W-:Y:S01]  /*6790*/  BSSY B1, `(.L_x_101) ;  /* 0x0000017000017945 */ /* 0x000fe20003800000 */
[----:B---3--:R-:W-:Y:S03]  /*67a0*/  @P1 SEL R87, RZ, 0x1, !P0 ;  /* 0x00000001ff571807 */ /* 0x008fe60004000000 */
[----:B------:R-:W-:Y:S05]  /*67b0*/  @!P1 BRA `(.L_x_102) ;  /* 0x0000000000509947 */ /* 0x000fea0003800000 */
[----:B------:R-:W-:Y:S01]  /*67c0*/  ISETP.NE.AND P1, PT, R88, RZ, PT ;  /* 0x000000ff5800720c */ /* 0x000fe20003f25270 */
[----:B------:R-:W-:Y:S01]  /*67d0*/  BSSY B0, `(.L_x_103) ;  /* 0x000000a000007945 */ /* 0x000fe20003800000 */
[----:B------:R-:W-:Y:S11]  /*67e0*/  ISETP.NE.AND P0, PT, R87, RZ, PT ;  /* 0x000000ff5700720c */ /* 0x000ff60003f05270 */
[----:B-1----:R-:W-:Y:S05]  /*67f0*/  @P1 IMAD R4, R43, 0x800, R72 ;  /* 0x000008002b041824 */ /* 0x002fea00078e0248 */
[----:B------:R-:W-:Y:S05]  /*6800*/  @P1 LEA R4, R4, UR48, 0x2 ;  /* 0x0000003004041c11 */ /* 0x000fea000f8e10ff */
[--C-:B------:R-:W-:Y:S02]  /*6810*/  @P1 IMAD.IADD R3, R85, 0x1, R4.reuse ;  /* 0x0000000155031824 */ /* 0x100fe400078e0204 */
[----:B--2---:R-:W-:Y:S01]  /*6820*/  @P1 IMAD.IADD R0, R86, 0x1, R4 ;  /* 0x0000000156001824 */ /* 0x004fe200078e0204 */
[----:B------:R-:W-:Y:S06]  /*6830*/  @P0 BRA `(.L_x_104) ;  /* 0x00000000000c0947 */ /* 0x000fec0003800000 */
[----:B------:R-:W-:Y:S04]  /*6840*/  SHF.L.U32 R5, R42, 0x1f, RZ ;  /* 0x0000001f2a057819 */ /* 0x000fe800000006ff */
[----:B------:R-:W1:Y:S02]  /*6850*/  SYNCS.PHASECHK.TRANS64.TRYWAIT P0, [R2+URZ+0x60], R5 ;  /* 0x00006005020075a7 */ /* 0x000e6400080011ff */
[----:B-1----:R-:W-:Y:S05]  /*6860*/  @!P0 BRA `(.L_x_105) ;  /* 0x0000001400a88947 */ /* 0x002fea0003800000 */
.L_x_104:
[----:B------:R-:W-:Y:S05]  /*6870*/  BSYNC B0 ;  /* 0x0000000000007941 */ /* 0x000fea0003800000 */
.L_x_103:
[----:B------:R-:W-:Y:S11]  /*6880*/  ISETP.NE.AND P0, PT, R88, RZ, PT ;  /* 0x000000ff5800720c */ /* 0x000ff60003f05270 */
[----:B------:R-:W-:Y:S02]  /*6890*/  @!UPT UIADD3 URZ, UPT, UPT, URZ, URZ, URZ ;  /* 0x000000fffffff290 */ /* 0x000fe4000fffe0ff */
[----:B-1----:R-:W-:Y:S01]  /*68a0*/  @P0 IADD3 R2, PT, PT, R86, R3, RZ ;  /* 0x0000000356020210 */ /* 0x002fe20007ffe0ff */
[----:B------:R-:W-:Y:S05]  /*68b0*/  @P0 WARPSYNC.ALL ;  /* 0x0000000000000948 */ /* 0x000fea0003800000 */
[----:B------:R3:W4:Y:S04]  /*68c0*/  @P0 LDSM.16.M88.4 R56, [R4+0x400] ;  /* 0x000400000438083b */ /* 0x0007280000000200 */
[----:B------:R3:W1:Y:S04]  /*68d0*/  @P0 LDSM.16.M88.4 R52, [R0+0x400] ;  /* 0x000400000034083b */ /* 0x0006680000000200 */
[----:B------:R3:W2:Y:S04]  /*68e0*/  @P0 LDSM.16.M88.4 R48, [R3+0x400] ;  /* 0x000400000330083b */ /* 0x0006a80000000200 */
[----:B------:R3:W1:Y:S02]  /*68f0*/  @P0 LDSM.16.M88.4 R44, [R2+0x400] ;  /* 0x00040000022c083b */ /* 0x0006640000000200 */
.L_x_102:
[----:B------:R-:W-:Y:S05]  /*6900*/  BSYNC B1 ;  /* 0x0000000000017941 */ /* 0x000fea0003800000 */
.L_x_101:
[----:B--23--:R-:W-:Y:S05]  /*6910*/  VIADD R0, R34, 0x20 ;  /* 0x0000002022007836 */ /* 0x00cfea0000000000 */
[----:B------:R-:W-:Y:S04]  /*6920*/  SHF.R.U32.HI R0, RZ, 0x15, R0 ;  /* 0x00000015ff007819 */ /* 0x000fe80000011600 */
[----:B------:R-:W-:Y:S11]  /*6930*/  LOP3.LUT P0, RZ, R0, 0x3, R73, 0x48, !PT ;  /* 0x0000000300ff7812 */ /* 0x000ff60007804849 */
[----:B------:R-:W-:Y:S02]  /*6940*/  @!UPT UIADD3 URZ, UPT, UPT, URZ, URZ, URZ ;  /* 0x000000fffffff290 */ /* 0x000fe4000fffe0ff */
[----:B------:R-:W-:Y:S05]  /*6950*/  @!P0 BRA `(.L_x_106) ;  /* 0x0000000000408947 */ /* 0x000fea0003800000 */
[----:B------:R-:W2:Y:S01]  /*6960*/  LDCU.64 UR8, c[0x4][0x70] ;  /* 0x01000e00ff0877ac */ /* 0x000ea20008000a00 */
[----:B------:R-:W-:Y:S01]  /*6970*/  MOV R3, 0x0 ;  /* 0x0000000000037802 */ /* 0x000fe20000000f00 */
[----:B-1----:R-:W-:Y:S02]  /*6980*/  HFMA2 R12, -RZ, RZ, 0, 5.9604644775390625e-08 ;  /* 0x00000001ff0c7431 */ /* 0x002fe400000001ff */
[----:B------:R-:W-:Y:S02]  /*6990*/  IMAD.MOV.U32 R8, RZ, RZ, 0x192 ;  /* 0x00000192ff087424 */ /* 0x000fe400078e00ff */
[----:B------:R-:W-:Y:S01]  /*69a0*/  IMAD.MOV.U32 R13, RZ, RZ, RZ ;  /* 0x000000ffff0d7224 */ /* 0x000fe200078e00ff */
[----:B------:R-:W1:Y:S01]  /*69b0*/  LDCU.64 UR6, c[0x4][0x78] ;  /* 0x01000f00ff0677ac */ /* 0x000e620008000a00 */
[----:B------:R-:W3:Y:S01]  /*69c0*/  LDC.64 R2, c[0x4][R3] ;  /* 0x0100000003027b82 */ /* 0x000ee20000000a00 */
[----:B------:R-:W5:Y:S01]  /*69d0*/  LDCU.64 UR4, c[0x4][0x10] ;  /* 0x01000200ff0477ac */ /* 0x000f620008000a00 */
[----:B--2---:R-:W-:Y:S01]  /*69e0*/  MOV R5, UR9 ;  /* 0x0000000900057c02 */ /* 0x004fe20008000f00 */
[----:B------:R-:W-:Y:S01]  /*69f0*/  IMAD.U32 R4, RZ, RZ, UR8 ;  /* 0x00000008ff047e24 */ /* 0x000fe2000f8e00ff */
[----:B-1----:R-:W-:Y:S01]  /*6a00*/  MOV R7, UR7 ;  /* 0x0000000700077c02 */ /* 0x002fe20008000f00 */
[----:B------:R-:W-:Y:S01]  /*6a10*/  IMAD.U32 R6, RZ, RZ, UR6 ;  /* 0x00000006ff067e24 */ /* 0x000fe2000f8e00ff */
[----:B-----5:R-:W-:Y:S01]  /*6a20*/  MOV R11, UR5 ;  /* 0x00000005000b7c02 */ /* 0x020fe20008000f00 */
[----:B------:R-:W-:Y:S02]  /*6a30*/  IMAD.U32 R10, RZ, RZ, UR4 ;  /* 0x00000004ff0a7e24 */ /* 0x000fe4000f8e00ff */
[----:B------:R-:W-:Y:S07]  /*6a40*/  LEPC R20, `(.L_x_106) ;  /* 0x000000001014794e */ /* 0x000fee0000000000 */
[----:B---34-:R-:W-:Y:S05]  /*6a50*/  CALL.ABS.NOINC R2 ;  /* 0x0000000002007343 */ /* 0x018fea0003c00000 */
.L_x_106:
[----:B------:R-:W-:Y:S01]  /*6a60*/  ISETP.NE.AND P0, PT, R79, RZ, PT ;  /* 0x000000ff4f00720c */ /* 0x000fe20003f05270 */
[----:B------:R-:W-:Y:S05]  /*6a70*/  WARPSYNC.ALL ;  /* 0x0000000000007948 */ /* 0x000fea0003800000 */
[----:B------:R-:W-:Y:S01]  /*6a80*/  R2UR UR4, R34 ;  /* 0x00000000220472ca */ /* 0x000fe200000e0000 */
[----:B------:R-:W-:Y:S01]  /*6a90*/  IMAD.U32 R87, RZ, RZ, UR43 ;  /* 0x0000002bff577e24 */ /* 0x000fe2000f8e00ff */
[----:B------:R-:W-:Y:S01]  /*6aa0*/  R2UR UR5, R84 ;  /* 0x00000000540572ca */ /* 0x000fe200000e0000 */
[----:B------:R-:W-:Y:S01]  /*6ab0*/  BSSY.RECONVERGENT B0, `(.L_x_107) ;  /* 0x0000060000007945 */ /* 0x000fe20003800200 */
[----:B----4-:R-:W-:Y:S01]  /*6ac0*/  LOP3.LUT R0, R56, 0xffffe000, RZ, 0xc0, !PT ;  /* 0xffffe00038007812 */ /* 0x010fe200078ec0ff */
[----:B------:R-:W-:Y:S01]  /*6ad0*/  IMAD R87, R87, 0x800, R72 ;  /* 0x0000080057577824 */ /* 0x000fe200078e0248 */
[----:B------:R-:W-:Y:S02]  /*6ae0*/  LOP3.LUT R2, R57, 0xffffe000, RZ, 0xc0, !PT ;  /* 0xffffe00039027812 */ /* 0x000fe400078ec0ff */
[----:B------:R-:W-:Y:S02]  /*6af0*/  LOP3.LUT R3, R58, 0xffffe000, RZ, 0xc0, !PT ;  /* 0xffffe0003a037812 */ /* 0x000fe400078ec0ff */
[----:B------:R-:W-:Y:S02]  /*6b00*/  LOP3.LUT R20, R59, 0xffffe000, RZ, 0xc0, !PT ;  /* 0xffffe0003b147812 */ /* 0x000fe400078ec0ff */
[----:B-1----:R-:W-:Y:S01]  /*6b10*/  LOP3.LUT R21, R52, 0xffffe000, RZ, 0xc0, !PT ;  /* 0xffffe00034157812 */ /* 0x002fe200078ec0ff */
[----:B------:R-:W1:Y:S01]  /*6b20*/  LDTM.16dp128bit.x8 R4, tmem[UR4+0x20] ;  /* 0x00002004000479ee */ /* 0x000e620008180000 */
[----:B------:R-:W-:Y:S01]  /*6b30*/  LOP3.LUT R36, R53, 0xffffe000, RZ, 0xc0, !PT ;  /* 0xffffe00035247812 */ /* 0x000fe200078ec0ff */
[----:B------:R-:W-:Y:S01]  /*6b40*/  UIADD3 UR5, UPT, UPT, UR5, 0xe0, URZ ;  /* 0x000000e005057890 */ /* 0x000fe2000fffe0ff */
[----:B------:R-:W-:Y:S01]  /*6b50*/  LOP3.LUT R37, R54, 0xffffe000, RZ, 0xc0, !PT ;  /* 0xffffe00036257812 */ /* 0x000fe200078ec0ff */
[----:B------:R-:W-:Y:S01]  /*6b60*/  NOP ;  /* 0x0000000000007918 */ /* 0x000fe20000000000 */
[----:B------:R-:W-:Y:S01]  /*6b70*/  LOP3.LUT R38, R55, 0xffffe000, RZ, 0xc0, !PT ;  /* 0xffffe00037267812 */ /* 0x000fe200078ec0ff */
[----:B------:R-:W-:Y:S01]  /*6b80*/  UPRMT UR5, UR37, 0x654, UR5 ;  /* 0x0000065425057896 */ /* 0x000fe20008000005 */
[----:B------:R-:W-:Y:S02]  /*6b90*/  LOP3.LUT R39, R48, 0xffffe000, RZ, 0xc0, !PT ;  /* 0xffffe00030277812 */ /* 0x000fe400078ec0ff */
[----:B------:R-:W-:Y:S02]  /*6ba0*/  LOP3.LUT R40, R49, 0xffffe000, RZ, 0xc0, !PT ;  /* 0xffffe00031287812 */ /* 0x000fe400078ec0ff */
[----:B------:R-:W-:Y:S02]  /*6bb0*/  LOP3.LUT R41, R50, 0xffffe000, RZ, 0xc0, !PT ;  /* 0xffffe00032297812 */ /* 0x000fe400078ec0ff */
[----:B------:R-:W-:Y:S02]  /*6bc0*/  LOP3.LUT R42, R51, 0xffffe000, RZ, 0xc0, !PT ;  /* 0xffffe000332a7812 */ /* 0x000fe400078ec0ff */
[----:B------:R-:W-:Y:S01]  /*6bd0*/  LOP3.LUT R43, R44, 0xffffe000, RZ, 0xc0, !PT ;  /* 0xffffe0002c2b7812 */ /* 0x000fe200078ec0ff */
[----:B-1----:R-:W-:Y:S01]  /*6be0*/  SYNCS.ARRIVE.TRANS64.RED.A1T0 RZ, [UR5], RZ ;  /* 0x000000ffffff79a7 */ /* 0x002fe20008100405 */
[----:B------:R-:W-:Y:S02]  /*6bf0*/  LOP3.LUT R44, R45, 0xffffe000, RZ, 0xc0, !PT ;  /* 0xffffe0002d2c7812 */ /* 0x000fe400078ec0ff */
[----:B------:R-:W-:Y:S02]  /*6c00*/  LEA R87, R87, UR48, 0x2 ;  /* 0x0000003057577c11 */ /* 0x000fe4000f8e10ff */
[----:B------:R-:W-:Y:S02]  /*6c10*/  LOP3.LUT R45, R46, 0xffffe000, RZ, 0xc0, !PT ;  /* 0xffffe0002e2d7812 */ /* 0x000fe400078ec0ff */
[----:B------:R-:W-:Y:S01]  /*6c20*/  LOP3.LUT R46, R47, 0xffffe000, RZ, 0xc0, !PT ;  /* 0xffffe0002f2e7812 */ /* 0x000fe200078ec0ff */
[C---:B------:R-:W-:Y:S01]  /*6c30*/  FMUL R4, R33.reuse, R4 ;  /* 0x0000000421047220 */ /* 0x040fe20000400000 */
[C-C-:B------:R-:W-:Y:S01]  /*6c40*/  IADD3 R84, PT, PT, R86.reuse, 0x400, R87.reuse ;  /* 0x0000040056547810 */ /* 0x140fe20007ffe057 */
[----:B------:R-:W-:Y:S01]  /*6c50*/  FMUL R5, R33, R5 ;  /* 0x0000000521057220 */ /* 0x000fe20000400000 */
[----:B------:R-:W-:Y:S01]  /*6c60*/  IADD3 R85, PT, PT, R85, 0x400, R87 ;  /* 0x0000040055557810 */ /* 0x000fe20007ffe057 */
[C---:B------:R-:W-:Y:S01]  /*6c70*/  FMUL R6, R33.reuse, R6 ;  /* 0x0000000621067220 */ /* 0x040fe20000400000 */
[----:B------:R-:W-:Y:S01]  /*6c80*/  FMUL R7, R33, R7 ;  /* 0x0000000721077220 */ /* 0x000fe20000400000 */
[----:B------:R-:W-:Y:S01]  /*6c90*/  FFMA R4, R35, R0, R4 ;  /* 0x0000000023047223 */ /* 0x000fe20000000004 */
[----:B------:R-:W-:Y:S01]  /*6ca0*/  FMUL R8, R33, R8 ;  /* 0x0000000821087220 */ /* 0x000fe20000400000 */
[----:B------:R-:W-:Y:S01]  /*6cb0*/  FFMA R5, R35, R2, R5 ;  /* 0x0000000223057223 */ /* 0x000fe20000000005 */
[----:B------:R-:W-:Y:S01]  /*6cc0*/  FMUL R9, R33, R9 ;  /* 0x0000000921097220 */ /* 0x000fe20000400000 */
[----:B------:R-:W-:Y:S01]  /*6cd0*/  FFMA R6, R35, R3, R6 ;  /* 0x0000000323067223 */ /* 0x000fe20000000006 */
[----:B------:R-:W-:Y:S01]  /*6ce0*/  F2FP.TF32.F32.PACK_B R4, R4 ;  /* 0x00000004ff04723e */ /* 0x000fe200024050ff */
[----:B------:R-:W-:Y:S01]  /*6cf0*/  FMUL R10, R33, R10 ;  /* 0x0000000a210a7220 */ /* 0x000fe20000400000 */
[----:B------:R-:W-:Y:S01]  /*6d00*/  F2FP.TF32.F32.PACK_B R5, R5 ;  /* 0x00000005ff05723e */ /* 0x000fe200024050ff */
[----:B------:R-:W-:Y:S01]  /*6d10*/  FFMA R7, R35, R20, R7 ;  /* 0x0000001423077223 */ /* 0x000fe20000000007 */
[----:B------:R-:W-:Y:S01]  /*6d20*/  FMUL R11, R33, R11 ;  /* 0x0000000b210b7220 */ /* 0x000fe20000400000 */
        /* <DEDUP_REMOVED lines=8> */
[----:B------:R-:W-:Y:S01]  /*6db0*/  F2FP.TF32.F32.PACK_B R6, R6 ;  /* 0x00000006ff06723e */ /* 0x000fe200024050ff */
[----:B------:R-:W-:Y:S01]  /*6dc0*/  FFMA R12, R35, R39, R12 ;  /* 0x00000027230c7223 */ /* 0x000fe2000000000c */
[----:B------:R-:W-:Y:S01]  /*6dd0*/  F2FP.TF32.F32.PACK_B R7, R7 ;  /* 0x00000007ff07723e */ /* 0x000fe200024050ff */
[----:B------:R-:W-:Y:S01]  /*6de0*/  FMUL R16, R33, R16 ;  /* 0x0000001021107220 */ /* 0x000fe20000400000 */
[----:B------:R-:W-:Y:S01]  /*6df0*/  FFMA R13, R35, R40, R13 ;  /* 0x00000028230d7223 */ /* 0x000fe2000000000d */
[----:B------:R-:W-:Y:S01]  /*6e00*/  FMUL R17, R33, R17 ;  /* 0x0000001121117220 */ /* 0x000fe20000400000 */
[----:B------:R-:W-:Y:S01]  /*6e10*/  FFMA R14, R35, R41, R14 ;  /* 0x00000029230e7223 */ /* 0x000fe2000000000e */
[----:B------:R1:W-:Y:S01]  /*6e20*/  STSM.16.M88.4 [R87+0x400], R4 ;  /* 0x0004000457007844 */ /* 0x0003e20000000200 */
[----:B------:R-:W-:Y:S01]  /*6e30*/  FMUL R18, R33, R18 ;  /* 0x0000001221127220 */ /* 0x000fe20000400000 */
[----:B------:R-:W-:Y:S01]  /*6e40*/  FFMA R15, R35, R42, R15 ;  /* 0x0000002a230f7223 */ /* 0x000fe2000000000f */
[----:B------:R-:W-:Y:S01]  /*6e50*/  FMUL R19, R33, R19 ;  /* 0x0000001321137220 */ /* 0x000fe20000400000 */
[----:B------:R-:W-:Y:S01]  /*6e60*/  F2FP.TF32.F32.PACK_B R8, R8 ;  /* 0x00000008ff08723e */ /* 0x000fe200024050ff */
[C---:B------:R-:W-:Y:S01]  /*6e70*/  FFMA R16, R35.reuse, R43, R16 ;  /* 0x0000002b23107223 */ /* 0x040fe20000000010 */
[----:B------:R-:W-:Y:S01]  /*6e80*/  F2FP.TF32.F32.PACK_B R9, R9 ;  /* 0x00000009ff09723e */ /* 0x000fe200024050ff */
[C---:B------:R-:W-:Y:S01]  /*6e90*/  FFMA R17, R35.reuse, R44, R17 ;  /* 0x0000002c23117223 */ /* 0x040fe20000000011 */
[----:B------:R-:W-:Y:S01]  /*6ea0*/  F2FP.TF32.F32.PACK_B R10, R10 ;  /* 0x0000000aff0a723e */ /* 0x000fe200024050ff */
[C---:B------:R-:W-:Y:S01]  /*6eb0*/  FFMA R18, R35.reuse, R45, R18 ;  /* 0x0000002d23127223 */ /* 0x040fe20000000012 */
[----:B------:R-:W-:Y:S01]  /*6ec0*/  F2FP.TF32.F32.PACK_B R11, R11 ;  /* 0x0000000bff0b723e */ /* 0x000fe200024050ff */
[----:B------:R-:W-:Y:S01]  /*6ed0*/  FFMA R19, R35, R46, R19 ;  /* 0x0000002e23137223 */ /* 0x000fe20000000013 */
[----:B------:R-:W-:Y:S01]  /*6ee0*/  F2FP.TF32.F32.PACK_B R12, R12 ;  /* 0x0000000cff0c723e */ /* 0x000fe200024050ff */
[----:B------:R-:W-:Y:S01]  /*6ef0*/  IMAD.IADD R86, R86, 0x1, R85 ;  /* 0x0000000156567824 */ /* 0x000fe200078e0255 */
[----:B------:R-:W-:Y:S01]  /*6f00*/  F2FP.TF32.F32.PACK_B R13, R13 ;  /* 0x0000000dff0d723e */ /* 0x000fe200024050ff */
[----:B------:R1:W-:Y:S01]  /*6f10*/  STSM.16.M88.4 [R84], R8 ;  /* 0x0000000854007844 */ /* 0x0003e20000000200 */
        /* <DEDUP_REMOVED lines=18> */
[----:B------:R-:W-:Y:S02]  /*7040*/  UIADD3 UR5, UPT, UPT, UR41, 0x20, URZ ;  /* 0x0000002029057890 */ /* 0x000fe4000fffe0ff */
[----:B------:R-:W-:Y:S02]  /*7050*/  UIADD3 UR4, UPT, UPT, UR10, 0x400, URZ ;  /* 0x000004000a047890 */ /* 0x000fe4000fffe0ff */
[----:B------:R-:W-:Y:S01]  /*7060*/  UIADD3.X UR9, UPT, UPT, URZ, UR55, URZ, UP0, !UPT ;  /* 0x00000037ff097290 */ /* 0x000fe200087fe4ff */
[----:B------:R-:W-:Y:S01]  /*7070*/  UMOV UR6, UR42 ;  /* 0x0000002a00067c82 */ /* 0x000fe20008000000 */
[----:B------:R-:W-:Y:S07]  /*7080*/  UMOV UR7, UR36 ;  /* 0x0000002400077c82 */ /* 0x000fee0008000000 */
[----:B------:R2:W-:Y:S02]  /*7090*/  UTMASTG.3D [UR4], [UR8] ;  /* 0x00000004080073b5 */ /* 0x0005e40008010000 */
[----:B--2---:R0:W-:Y:S02]  /*70a0*/  UTMACMDFLUSH ;  /* 0x00000000000079b7 */ /* 0x0041e40000000000 */
.L_x_108:
[----:B------:R-:W-:Y:S05]  /*70b0*/  BSYNC.RECONVERGENT B0 ;  /* 0x0000000000007941 */ /* 0x000fea0003800200 */
.L_x_107:
[----:B------:R-:W-:Y:S01]  /*70c0*/  UIADD3 UR43, UPT, UPT, UR43, 0x1, URZ ;  /* 0x000000012b2b7890 */ /* 0x000fe2000fffe0ff */
[----:B------:R-:W-:Y:S03]  /*70d0*/  BSSY.RECONVERGENT B0, `(.L_x_109) ;  /* 0x0000008000007945 */ /* 0x000fe60003800200 */
[----:B------:R-:W-:Y:S04]  /*70e0*/  UISETP.NE.AND UP0, UPT, UR43, 0x3, UPT ;  /* 0x000000032b00788c */ /* 0x000fe8000bf05270 */
[----:B------:R-:W-:Y:S02]  /*70f0*/  UISETP.EQ.XOR UP1, UPT, UR40, 0x3, !UP0 ;  /* 0x000000032800788c */ /* 0x000fe4000c722a70 */
[----:B------:R-:W-:Y:S02]  /*7100*/  USEL UR56, UR43, URZ, UP0 ;  /* 0x000000ff2b387287 */ /* 0x000fe40008000000 */
[----:B------:R-:W-:Y:S04]  /*7110*/  USEL UR4, URZ, 0x1, !UP1 ;  /* 0x00000001ff047887 */ /* 0x000fe8000c800000 */
[----:B------:R-:W-:Y:S01]  /*7120*/  ULOP3.LUT UR51, UR51, UR4, URZ, 0x3c, !UPT ;  /* 0x0000000433337292 */ /* 0x000fe2000f8e3cff */
[----:B------:R-:W-:Y:S11]  /*7130*/  @P0 BRA `(.L_x_110) ;  /* 0x0000000000040947 */ /* 0x000ff60003800000 */
[----:B------:R-:W-:Y:S04]  /*7140*/  DEPBAR.LE SB0, 0x1 ;  /* 0x000080400000791a */ /* 0x000fe80000000000 */
.L_x_110:
[----:B------:R-:W-:Y:S05]  /*7150*/  BSYNC.RECONVERGENT B0 ;  /* 0x0000000000007941 */ /* 0x000fea0003800200 */
.L_x_109:
[----:B------:R-:W-:Y:S01]  /*7160*/  BAR.SYNC.DEFER_BLOCKING 0x1, 0x80 ;  /* 0x0042000000007b1d */ /* 0x000fe20000010000 */
[----:B------:R-:W-:Y:S01]  /*7170*/  UISETP.NE.AND UP0, UPT, UR50, -0x2, UPT ;  /* 0xfffffffe3200788c */ /* 0x000fe2000bf05270 */
[----:B------:R-:W-:Y:S08]  /*7180*/  IADD3 R0, PT, PT, R30, 0x1, RZ ;  /* 0x000000011e007810 */ /* 0x000ff00007ffe0ff */
[----:B------:R-:W-:Y:S05]  /*7190*/  BRA.U !UP0, `(.L_x_111) ;  /* 0x0000000108287547 */ /* 0x000fea000b800000 */
[----:B------:R-:W-:Y:S01]  /*71a0*/  ISETP.NE.AND P0, PT, R83, RZ, PT ;  /* 0x000000ff5300720c */ /* 0x000fe20003f05270 */
[----:B------:R-:W-:Y:S01]  /*71b0*/  IMAD.U32 R3, RZ, RZ, UR49 ;  /* 0x00000031ff037e24 */ /* 0x000fe2000f8e00ff */
[----:B------:R-:W-:Y:S01]  /*71c0*/  UIADD3 UR49, UPT, UPT, UR49, 0x1, URZ ;  /* 0x0000000131317890 */ /* 0x000fe2000fffe0ff */
[----:B------:R-:W-:Y:S03]  /*71d0*/  IMAD.U32 R2, RZ, RZ, UR37 ;  /* 0x00000025ff027e24 */ /* 0x000fe6000f8e00ff */
[----:B------:R-:W-:Y:S04]  /*71e0*/  UISETP.NE.AND UP0, UPT, UR49, 0x3, UPT ;  /* 0x000000033100788c */ /* 0x000fe8000bf05270 */
[----:B------:R-:W-:Y:S03]  /*71f0*/  USEL UR49, UR49, URZ, UP0 ;  /* 0x000000ff31317287 */ /* 0x000fe60008000000 */
[----:B------:R-:W-:Y:S05]  /*7200*/  @P0 LEA R3, R3, UR48, 0x3 ;  /* 0x0000003003030c11 */ /* 0x000fea000f8e18ff */
[----:B------:R-:W-:Y:S05]  /*7210*/  @P0 VIADD R3, R3, 0x78 ;  /* 0x0000007803030836 */ /* 0x000fea0000000000 */
[----:B------:R-:W-:Y:S04]  /*7220*/  @P0 PRMT R2, R2, 0x654, R3 ;  /* 0x0000065402020816 */ /* 0x000fe80000000003 */
[----:B------:R2:W-:Y:S03]  /*7230*/  @P0 SYNCS.ARRIVE.TRANS64.RED.A1T0 RZ, [R2+URZ], RZ ;  /* 0x000000ff02ff09a7 */ /* 0x0005e600081004ff */
.L_x_111:
[----:B------:R-:W-:Y:S01]  /*7240*/  ISETP.NE.AND P2, PT, R80, RZ, PT ;  /* 0x000000ff5000720c */ /* 0x000fe20003f45270 */
[----:B------:R-:W-:Y:S01]  /*7250*/  UIADD3 UR50, UPT, UPT, UR50, 0x2, URZ ;  /* 0x0000000232327890 */ /* 0x000fe2000fffe0ff */
[----:B------:R-:W-:Y:S01]  /*7260*/  ISETP.NE.AND P0, PT, R82, 0x2, PT ;  /* 0x000000025200780c */ /* 0x000fe20003f05270 */
[----:B------:R-:W-:Y:S01]  /*7270*/  IMAD.IADD R20, R29, 0x1, R66 ;  /* 0x000000011d147824 */ /* 0x000fe200078e0242 */
[----:B------:R-:W-:Y:S01]  /*7280*/  ISETP.NE.AND P1, PT, R0, 0x4, PT ;  /* 0x000000040000780c */ /* 0x000fe20003f25270 */
[----:B------:R-:W-:Y:S01]  /*7290*/  IMAD.IADD R21, R31, 0x1, R68 ;  /* 0x000000011f157824 */ /* 0x000fe200078e0244 */
[----:B--2---:R-:W-:Y:S02]  /*72a0*/  SEL R2, RZ, 0x1, P0 ;  /* 0x00000001ff027807 */ /* 0x004fe40000000000 */
[----:B------:R-:W-:Y:S02]  /*72b0*/  SEL R3, RZ, 0x1, P1 ;  /* 0x00000001ff037807 */ /* 0x000fe40000800000 */
[----:B------:R-:W-:Y:S02]  /*72c0*/  LOP3.LUT R75, R75, R2, RZ, 0x3c, !PT ;  /* 0x000000024b4b7212 */ /* 0x000fe400078e3cff */
[----:B------:R-:W-:Y:S02]  /*72d0*/  LOP3.LUT R76, R76, R3, RZ, 0x3c, !PT ;  /* 0x000000034c4c7212 */ /* 0x000fe400078e3cff */
[----:B------:R-:W-:Y:S02]  /*72e0*/  @P2 R2UR UR36, R74 ;  /* 0x000000004a2422ca */ /* 0x000fe400000e0000 */
[----:B------:R-:W-:Y:S02]  /*72f0*/  SEL R82, R82, RZ, P0 ;  /* 0x000000ff52527207 */ /* 0x000fe40000000000 */
[----:B------:R-:W-:Y:S01]  /*7300*/  SEL R30, R0, RZ, P1 ;  /* 0x000000ff001e7207 */ /* 0x000fe20000800000 */
[----:B------:R-:W-:Y:S10]  /*7310*/  @P2 BRA `(.L_x_112) ;  /* 0xffffffdc00342947 */ /* 0x000ff4000383ffff */
[----:B------:R-:W-:-:S09]  /*7320*/  UISETP.NE.AND UP0, UPT, UR53, URZ, UPT ;  /* 0x000000ff3500728c */ /* 0x000fd2000bf05270 */
[----:B------:R-:W-:Y:S05]  /*7330*/  BRA.U !UP0, `(.L_x_113) ;  /* 0x0000000108487547 */ /* 0x000fea000b800000 */
[----:B------:R-:W2:Y:S02]  /*7340*/  LDCU.64 UR4, c[0x0][0x890] ;  /* 0x00011200ff0477ac */ /* 0x000ea40008000a00 */
[----:B--2---:R-:W-:-:S04]  /*7350*/  UISETP.NE.U32.AND UP0, UPT, UR4, URZ, UPT ;  /* 0x000000ff0400728c */ /* 0x004fc8000bf05070 */
[----:B------:R-:W-:-:S09]  /*7360*/  UISETP.NE.AND.EX UP0, UPT, UR5, URZ, UPT, UP0 ;  /* 0x000000ff0500728c */ /* 0x000fd2000bf05300 */
[----:B------:R-:W-:Y:S05]  /*7370*/  BRA.U UP0, `(.L_x_114) ;  /* 0x00000001000c7547 */ /* 0x000fea000b800000 */
[----:B------:R-:W-:-:S13]  /*7380*/  FSETP.NEU.AND P0, PT, R35, RZ, PT ;  /* 0x000000ff2300720b */ /* 0x000fda0003f0d000 */
[----:B------:R-:W-:Y:S05]  /*7390*/  @!P0 EXIT ;  /* 0x000000000000894d */ /* 0x000fea0003800000 */
[----:B------:R-:W-:Y:S05]  /*73a0*/  BRA `(.L_x_113) ;  /* 0x00000000002c7947 */ /* 0x000fea0003800000 */
.L_x_114:
[----:B------:R-:W-:Y:S01]  /*73b0*/  ISETP.NE.AND P0, PT, R81, RZ, PT ;  /* 0x000000ff5100720c */ /* 0x000fe20003f05270 */
[----:B------:R-:W-:-:S12]  /*73c0*/  BSSY.RECONVERGENT B0, `(.L_x_113) ;  /* 0x0000009000007945 */ /* 0x000fd80003800200 */
[----:B------:R-:W-:Y:S05]  /*73d0*/  @P0 BRA `(.L_x_115) ;  /* 0x0000000000140947 */ /* 0x000fea0003800000 */
[----:B------:R-:W2:Y:S02]  /*73e0*/  LDCU.64 UR4, c[0x0][0x888] ;  /* 0x00011100ff0477ac */ /* 0x000ea40008000a00 */
[----:B--2---:R-:W-:-:S04]  /*73f0*/  ISETP.NE.U32.AND P0, PT, RZ, UR4, PT ;  /* 0x00000004ff007c0c */ /* 0x004fc8000bf05070 */
[----:B------:R-:W-:-:S13]  /*7400*/  ISETP.NE.AND.EX P0, PT, RZ, UR5, PT, P0 ;  /* 0x00000005ff007c0c */ /* 0x000fda000bf05300 */
[----:B------:R-:W-:Y:S05]  /*7410*/  @!P0 EXIT ;  /* 0x000000000000894d */ /* 0x000fea0003800000 */
[----:B------:R-:W-:Y:S05]  /*7420*/  BRA `(.L_x_116) ;  /* 0x0000000000087947 */ /* 0x000fea0003800000 */
.L_x_115:
[----:B------:R-:W-:-:S13]  /*7430*/  FSETP.NEU.AND P0, PT, R35, RZ, PT ;  /* 0x000000ff2300720b */ /* 0x000fda0003f0d000 */
[----:B------:R-:W-:Y:S05]  /*7440*/  @!P0 EXIT ;  /* 0x000000000000894d */ /* 0x000fea0003800000 */
.L_x_116:
[----:B------:R-:W-:Y:S05]  /*7450*/  BSYNC.RECONVERGENT B0 ;  /* 0x0000000000007941 */ /* 0x000fea0003800200 */
.L_x_113:
[----:B------:R-:W-:Y:S01]  /*7460*/  ULEA UR4, UR49, UR48, 0x3 ;  /* 0x0000003031047291 */ /* 0x000fe2000f8e18ff */
[----:B------:R-:W-:-:S04]  /*7470*/  DEPBAR.LE SB0, 0x0 ;  /* 0x000080000000791a */ /* 0x000fc80000000000 */
[----:B------:R-:W-:-:S04]  /*7480*/  UIADD3 UR4, UPT, UPT, UR4, 0x78, URZ ;  /* 0x0000007804047890 */ /* 0x000fc8000fffe0ff */
[----:B------:R-:W-:-:S09]  /*7490*/  UPRMT UR4, UR37, 0x654, UR4 ;  /* 0x0000065425047896 */ /* 0x000fd20008000004 */
[----:B------:R-:W-:Y:S01]  /*74a0*/  SYNCS.ARRIVE.TRANS64.RED.A1T0 RZ, [UR4], RZ ;  /* 0x000000ffffff79a7 */ /* 0x000fe20008100404 */
[----:B------:R-:W-:Y:S05]  /*74b0*/  EXIT ;  /* 0x000000000000794d */ /* 0x000fea0003800000 */
.L_x_19:
[----:B--2---:R2:W1:Y:S02]  /*74c0*/  SYNCS.PHASECHK.TRANS64.TRYWAIT P0, [R3+URZ+0x110], R2 ;  /* 0x00011002030075a7 */ /* 0x00446400080011ff */
[----:B-1----:R-:W-:Y:S05]  /*74d0*/  @!P0 NANOSLEEP.SYNCS 0x989680 ;  /* 0x009896800000895d */ /* 0x002fea0003900000 */
[----:B------:R-:W1:Y:S02]  /*74e0*/  @!P0 SYNCS.PHASECHK.TRANS64 P0, [R3+URZ+0x110], R2 ;  /* 0x00011002030085a7 */ /* 0x000e6400080010ff */
[----:B-1----:R-:W-:Y:S05]  /*74f0*/  @!P0 BRA `(.L_x_19) ;  /* 0xfffffffc00f08947 */ /* 0x002fea000383ffff */
[----:B------:R-:W-:Y:S05]  /*7500*/  BRA `(.L_x_117) ;  /* 0xffffffa000407947 */ /* 0x000fea000383ffff */
.L_x_22:
[----:B-1----:R-:W-:-:S07]  /*7510*/  MOV R2, UR33 ;  /* 0x0000002100027c02 */ /* 0x002fce0008000f00 */
.L_x_118:
[----:B-1----:R1:W2:Y:S02]  /*7520*/  SYNCS.PHASECHK.TRANS64.TRYWAIT P0, [R2+URZ+0x30], R5 ;  /* 0x00003005020075a7 */ /* 0x0022a400080011ff */
[----:B--2---:R-:W-:Y:S05]  /*7530*/  @!P0 NANOSLEEP.SYNCS 0x989680 ;  /* 0x009896800000895d */ /* 0x004fea0003900000 */
[----:B------:R-:W2:Y:S02]  /*7540*/  @!P0 SYNCS.PHASECHK.TRANS64 P0, [R2+URZ+0x30], R5 ;  /* 0x00003005020085a7 */ /* 0x000ea400080010ff */
[----:B--2---:R-:W-:Y:S05]  /*7550*/  @!P0 BRA `(.L_x_118) ;  /* 0xfffffffc00f08947 */ /* 0x004fea000383ffff */
[----:B------:R-:W-:Y:S05]  /*7560*/  BRA `(.L_x_21) ;  /* 0xffffffa000907947 */ /* 0x000fea000383ffff */
.L_x_28:
[----:B-1----:R-:W-:-:S07]  /*7570*/  MOV R2, UR33 ;  /* 0x0000002100027c02 */ /* 0x002fce0008000f00 */
.L_x_119:
[----:B-1----:R1:W2:Y:S02]  /*7580*/  SYNCS.PHASECHK.TRANS64.TRYWAIT P0, [R2+URZ+0x30], R5 ;  /* 0x00003005020075a7 */ /* 0x0022a400080011ff */
[----:B--2---:R-:W-:Y:S05]  /*7590*/  @!P0 NANOSLEEP.SYNCS 0x989680 ;  /* 0x009896800000895d */ /* 0x004fea0003900000 */
[----:B------:R-:W2:Y:S02]  /*75a0*/  @!P0 SYNCS.PHASECHK.TRANS64 P0, [R2+URZ+0x30], R5 ;  /* 0x00003005020085a7 */ /* 0x000ea400080010ff */
[----:B--2---:R-:W-:Y:S05]  /*75b0*/  @!P0 BRA `(.L_x_119) ;  /* 0xfffffffc00f08947 */ /* 0x004fea000383ffff */
[----:B------:R-:W-:Y:S05]  /*75c0*/  BRA `(.L_x_27) ;  /* 0xffffffa400647947 */ /* 0x000fea000383ffff */
.L_x_32:
[----:B-1----:R1:W2:Y:S02]  /*75d0*/  SYNCS.PHASECHK.TRANS64.TRYWAIT P0, [R2+URZ+0xa0], R3 ;  /* 0x0000a003020075a7 */ /* 0x0022a400080011ff */
[----:B--2---:R-:W-:Y:S05]  /*75e0*/  @!P0 NANOSLEEP.SYNCS 0x989680 ;  /* 0x009896800000895d */ /* 0x004fea0003900000 */
[----:B------:R-:W2:Y:S02]  /*75f0*/  @!P0 SYNCS.PHASECHK.TRANS64 P0, [R2+URZ+0xa0], R3 ;  /* 0x0000a003020085a7 */ /* 0x000ea400080010ff */
[----:B--2---:R-:W-:Y:S05]  /*7600*/  @!P0 BRA `(.L_x_32) ;  /* 0xfffffffc00f08947 */ /* 0x004fea000383ffff */
[----:B------:R-:W-:Y:S05]  /*7610*/  BRA `(.L_x_120) ;  /* 0xffffffa800187947 */ /* 0x000fea000383ffff */
.L_x_36:
[----:B----4-:R-:W-:-:S07]  /*7620*/  MOV R0, UR5 ;  /* 0x0000000500007c02 */ /* 0x010fce0008000f00 */
.L_x_121:
[----:B-1----:R1:W2:Y:S02]  /*7630*/  SYNCS.PHASECHK.TRANS64.TRYWAIT P0, [R0+URZ], R3 ;  /* 0x00000003000075a7 */ /* 0x0022a400080011ff */
[----:B--2---:R-:W-:Y:S05]  /*7640*/  @!P0 NANOSLEEP.SYNCS 0x989680 ;  /* 0x009896800000895d */ /* 0x004fea0003900000 */
[----:B------:R-:W2:Y:S02]  /*7650*/  @!P0 SYNCS.PHASECHK.TRANS64 P0, [R0+URZ], R3 ;  /* 0x00000003000085a7 */ /* 0x000ea400080010ff */
[----:B--2---:R-:W-:Y:S05]  /*7660*/  @!P0 BRA `(.L_x_121) ;  /* 0xfffffffc00f08947 */ /* 0x004fea000383ffff */
[----:B------:R-:W-:Y:S05]  /*7670*/  BRA `(.L_x_122) ;  /* 0xffffffac00887947 */ /* 0x000fea000383ffff */
.L_x_37:
[----:B----4-:R-:W-:-:S07]  /*7680*/  MOV R0, UR5 ;  /* 0x0000000500007c02 */ /* 0x010fce0008000f00 */
.L_x_123:
[----:B-1----:R1:W2:Y:S02]  /*7690*/  SYNCS.PHASECHK.TRANS64.TRYWAIT P0, [R0+URZ], R3 ;  /* 0x00000003000075a7 */ /* 0x0022a400080011ff */
[----:B--2---:R-:W-:Y:S05]  /*76a0*/  @!P0 NANOSLEEP.SYNCS 0x989680 ;  /* 0x009896800000895d */ /* 0x004fea0003900000 */
[----:B------:R-:W2:Y:S02]  /*76b0*/  @!P0 SYNCS.PHASECHK.TRANS64 P0, [R0+URZ], R3 ;  /* 0x00000003000085a7 */ /* 0x000ea400080010ff */
[----:B--2---:R-:W-:Y:S05]  /*76c0*/  @!P0 BRA `(.L_x_123) ;  /* 0xfffffffc00f08947 */ /* 0x004fea000383ffff */
[----:B------:R-:W-:Y:S05]  /*76d0*/  BRA `(.L_x_124) ;  /* 0xffffffac00947947 */ /* 0x000fea000383ffff */
.L_x_38:
[----:B----4-:R-:W-:-:S07]  /*76e0*/  MOV R0, UR5 ;  /* 0x0000000500007c02 */ /* 0x010fce0008000f00 */
.L_x_125:
[----:B-1----:R1:W2:Y:S02]  /*76f0*/  SYNCS.PHASECHK.TRANS64.TRYWAIT P0, [R0+URZ], R3 ;  /* 0x00000003000075a7 */ /* 0x0022a400080011ff */
[----:B--2---:R-:W-:Y:S05]  /*7700*/  @!P0 NANOSLEEP.SYNCS 0x989680 ;  /* 0x009896800000895d */ /* 0x004fea0003900000 */
[----:B------:R-:W2:Y:S02]  /*7710*/  @!P0 SYNCS.PHASECHK.TRANS64 P0, [R0+URZ], R3 ;  /* 0x00000003000085a7 */ /* 0x000ea400080010ff */
[----:B--2---:R-:W-:Y:S05]  /*7720*/  @!P0 BRA `(.L_x_125) ;  /* 0xfffffffc00f08947 */ /* 0x004fea000383ffff */
[----:B------:R-:W-:Y:S05]  /*7730*/  BRA `(.L_x_126) ;  /* 0xffffffac00a07947 */ /* 0x000fea000383ffff */
.L_x_39:
[----:B----4-:R-:W-:-:S07]  /*7740*/  MOV R0, UR5 ;  /* 0x0000000500007c02 */ /* 0x010fce0008000f00 */
.L_x_127:
[----:B-1----:R1:W2:Y:S02]  /*7750*/  SYNCS.PHASECHK.TRANS64.TRYWAIT P0, [R0+URZ], R3 ;  /* 0x00000003000075a7 */ /* 0x0022a400080011ff */
[----:B--2---:R-:W-:Y:S05]  /*7760*/  @!P0 NANOSLEEP.SYNCS 0x989680 ;  /* 0x009896800000895d */ /* 0x004fea0003900000 */
[----:B------:R-:W2:Y:S02]  /*7770*/  @!P0 SYNCS.PHASECHK.TRANS64 P0, [R0+URZ], R3 ;  /* 0x00000003000085a7 */ /* 0x000ea400080010ff */
[----:B--2---:R-:W-:Y:S05]  /*7780*/  @!P0 BRA `(.L_x_127) ;  /* 0xfffffffc00f08947 */ /* 0x004fea000383ffff */
[----:B------:R-:W-:Y:S05]  /*7790*/  BRA `(.L_x_128) ;  /* 0xffffffac00ac7947 */ /* 0x000fea000383ffff */
.L_x_40:
[----:B----4-:R-:W-:-:S07]  /*77a0*/  MOV R0, UR5 ;  /* 0x0000000500007c02 */ /* 0x010fce0008000f00 */
.L_x_129:
[----:B-1----:R1:W2:Y:S02]  /*77b0*/  SYNCS.PHASECHK.TRANS64.TRYWAIT P0, [R0+URZ], R3 ;  /* 0x00000003000075a7 */ /* 0x0022a400080011ff */
[----:B--2---:R-:W-:Y:S05]  /*77c0*/  @!P0 NANOSLEEP.SYNCS 0x989680 ;  /* 0x009896800000895d */ /* 0x004fea0003900000 */
[----:B------:R-:W2:Y:S02]  /*77d0*/  @!P0 SYNCS.PHASECHK.TRANS64 P0, [R0+URZ], R3 ;  /* 0x00000003000085a7 */ /* 0x000ea400080010ff */
[----:B--2---:R-:W-:Y:S05]  /*77e0*/  @!P0 BRA `(.L_x_129) ;  /* 0xfffffffc00f08947 */ /* 0x004fea000383ffff */
[----:B------:R-:W-:Y:S05]  /*77f0*/  BRA `(.L_x_130) ;  /* 0xffffffac00b87947 */ /* 0x000fea000383ffff */
.L_x_43:
[----:B-1----:R1:W2:Y:S02]  /*7800*/  SYNCS.PHASECHK.TRANS64.TRYWAIT P0, [R0+URZ+0x100], R5 ;  /* 0x00010005000075a7 */ /* 0x0022a400080011ff */
[----:B--2---:R-:W-:Y:S05]  /*7810*/  @!P0 NANOSLEEP.SYNCS 0x989680 ;  /* 0x009896800000895d */ /* 0x004fea0003900000 */
[----:B------:R-:W2:Y:S02]  /*7820*/  @!P0 SYNCS.PHASECHK.TRANS64 P0, [R0+URZ+0x100], R5 ;  /* 0x00010005000085a7 */ /* 0x000ea400080010ff */
[----:B--2---:R-:W-:Y:S05]  /*7830*/  @!P0 BRA `(.L_x_43) ;  /* 0xfffffffc00f08947 */ /* 0x004fea000383ffff */
[----:B------:R-:W-:Y:S05]  /*7840*/  BRA `(.L_x_131) ;  /* 0xffffffb000147947 */ /* 0x000fea000383ffff */
.L_x_44:
[----:B------:R-:W-:-:S07]  /*7850*/  MOV R0, UR5 ;  /* 0x0000000500007c02 */ /* 0x000fce0008000f00 */
.L_x_132:
[----:B-1----:R1:W2:Y:S02]  /*7860*/  SYNCS.PHASECHK.TRANS64.TRYWAIT P0, [R0+URZ+0xb0], R5 ;  /* 0x0000b005000075a7 */ /* 0x0022a400080011ff */
[----:B--2---:R-:W-:Y:S05]  /*7870*/  @!P0 NANOSLEEP.SYNCS 0x989680 ;  /* 0x009896800000895d */ /* 0x004fea0003900000 */
[----:B------:R-:W2:Y:S02]  /*7880*/  @!P0 SYNCS.PHASECHK.TRANS64 P0, [R0+URZ+0xb0], R5 ;  /* 0x0000b005000085a7 */ /* 0x000ea400080010ff */
[----:B--2---:R-:W-:Y:S05]  /*7890*/  @!P0 BRA `(.L_x_132) ;  /* 0xfffffffc00f08947 */ /* 0x004fea000383ffff */
[----:B------:R-:W-:Y:S05]  /*78a0*/  BRA `(.L_x_133) ;  /* 0xffffffb000247947 */ /* 0x000fea000383ffff */
.L_x_45:
[----:B-1----:R1:W2:Y:S02]  /*78b0*/  SYNCS.PHASECHK.TRANS64.TRYWAIT P1, [R0+URZ+0xa0], R5 ;  /* 0x0000a005000075a7 */ /* 0x0022a400080211ff */
[----:B--2---:R-:W-:Y:S05]  /*78c0*/  @!P1 NANOSLEEP.SYNCS 0x989680 ;  /* 0x009896800000995d */ /* 0x004fea0003900000 */
[----:B------:R-:W2:Y:S02]  /*78d0*/  @!P1 SYNCS.PHASECHK.TRANS64 P1, [R0+URZ+0xa0], R5 ;  /* 0x0000a005000095a7 */ /* 0x000ea400080210ff */
[----:B--2---:R-:W-:Y:S05]  /*78e0*/  @!P1 BRA `(.L_x_45) ;  /* 0xfffffffc00f09947 */ /* 0x004fea000383ffff */
[----:B------:R-:W-:Y:S05]  /*78f0*/  BRA `(.L_x_134) ;  /* 0xffffffb000547947 */ /* 0x000fea000383ffff */
.L_x_48:
[----:B------:R-:W-:-:S07]  /*7900*/  MOV R0, UR5 ;  /* 0x0000000500007c02 */ /* 0x000fce0008000f00 */
.L_x_135:
[----:B-1----:R1:W2:Y:S02]  /*7910*/  SYNCS.PHASECHK.TRANS64.TRYWAIT P0, [R0+URZ+0xb0], R3 ;  /* 0x0000b003000075a7 */ /* 0x0022a400080011ff */
[----:B--2---:R-:W-:Y:S05]  /*7920*/  @!P0 NANOSLEEP.SYNCS 0x989680 ;  /* 0x009896800000895d */ /* 0x004fea0003900000 */
[----:B------:R-:W2:Y:S02]  /*7930*/  @!P0 SYNCS.PHASECHK.TRANS64 P0, [R0+URZ+0xb0], R3 ;  /* 0x0000b003000085a7 */ /* 0x000ea400080010ff */
[----:B--2---:R-:W-:Y:S05]  /*7940*/  @!P0 BRA `(.L_x_135) ;  /* 0xfffffffc00f08947 */ /* 0x004fea000383ffff */
[----:B------:R-:W-:Y:S05]  /*7950*/  BRA `(.L_x_47) ;  /* 0xffffffb000a87947 */ /* 0x000fea000383ffff */
.L_x_55:
[----:B-1----:R1:W2:Y:S02]  /*7960*/  SYNCS.PHASECHK.TRANS64.TRYWAIT P1, [R0+URZ+0xa0], R5 ;  /* 0x0000a005000075a7 */ /* 0x0022a400080211ff */
[----:B--2---:R-:W-:Y:S05]  /*7970*/  @!P1 NANOSLEEP.SYNCS 0x989680 ;  /* 0x009896800000995d */ /* 0x004fea0003900000 */
[----:B------:R-:W2:Y:S02]  /*7980*/  @!P1 SYNCS.PHASECHK.TRANS64 P1, [R0+URZ+0xa0], R5 ;  /* 0x0000a005000095a7 */ /* 0x000ea400080210ff */
[----:B--2---:R-:W-:Y:S05]  /*7990*/  @!P1 BRA `(.L_x_55) ;  /* 0xfffffffc00f09947 */ /* 0x004fea000383ffff */
[----:B------:R-:W-:Y:S05]  /*79a0*/  BRA `(.L_x_136) ;  /* 0xffffffb800387947 */ /* 0x000fea000383ffff */
.L_x_56:
[----:B------:R-:W-:-:S07]  /*79b0*/  MOV R3, UR6 ;  /* 0x0000000600037c02 */ /* 0x000fce0008000f00 */
.L_x_137:
[----:B-1----:R1:W2:Y:S02]  /*79c0*/  SYNCS.PHASECHK.TRANS64.TRYWAIT P0, [R3+URZ+0xe0], R0 ;  /* 0x0000e000030075a7 */ /* 0x0022a400080011ff */
[----:B--2---:R-:W-:Y:S05]  /*79d0*/  @!P0 NANOSLEEP.SYNCS 0x989680 ;  /* 0x009896800000895d */ /* 0x004fea0003900000 */
[----:B------:R-:W2:Y:S02]  /*79e0*/  @!P0 SYNCS.PHASECHK.TRANS64 P0, [R3+URZ+0xe0], R0 ;  /* 0x0000e000030085a7 */ /* 0x000ea400080010ff */
[----:B--2---:R-:W-:Y:S05]  /*79f0*/  @!P0 BRA `(.L_x_137) ;  /* 0xfffffffc00f08947 */ /* 0x004fea000383ffff */
[----:B------:R-:W-:Y:S05]  /*7a00*/  BRA `(.L_x_138) ;  /* 0xffffffb800887947 */ /* 0x000fea000383ffff */
.L_x_59:
[----:B------:R-:W-:Y:S07]  /*7a10*/  MOV R0, UR11 ;  /* 0x0000000b00007c02 */ /* 0x000fee0008000f00 */
.L_x_139:
[----:B-1----:R1:W2:Y:S02]  /*7a20*/  SYNCS.PHASECHK.TRANS64.TRYWAIT P0, [R0+URZ], R3 ;  /* 0x00000003000075a7 */ /* 0x0022a400080011ff */
[----:B--2---:R-:W-:Y:S05]  /*7a30*/  @!P0 NANOSLEEP.SYNCS 0x989680 ;  /* 0x009896800000895d */ /* 0x004fea0003900000 */
[----:B------:R-:W2:Y:S02]  /*7a40*/  @!P0 SYNCS.PHASECHK.TRANS64 P0, [R0+URZ], R3 ;  /* 0x00000003000085a7 */ /* 0x000ea400080010ff */
[----:B--2---:R-:W-:Y:S05]  /*7a50*/  @!P0 BRA `(.L_x_139) ;  /* 0xfffffffc00f08947 */ /* 0x004fea000383ffff */
[----:B------:R-:W-:Y:S05]  /*7a60*/  BRA `(.L_x_58) ;  /* 0xffffffb800a47947 */ /* 0x000fea000383ffff */
.L_x_62:
[----:B------:R-:W-:-:S07]  /*7a70*/  MOV R0, UR6 ;  /* 0x0000000600007c02 */ /* 0x000fce0008000f00 */
.L_x_140:
[----:B--2---:R2:W4:Y:S02]  /*7a80*/  SYNCS.PHASECHK.TRANS64.TRYWAIT P0, [R0+URZ], R3 ;  /* 0x00000003000075a7 */ /* 0x00452400080011ff */
[----:B----4-:R-:W-:Y:S05]  /*7a90*/  @!P0 NANOSLEEP.SYNCS 0x989680 ;  /* 0x009896800000895d */ /* 0x010fea0003900000 */
[----:B------:R-:W4:Y:S02]  /*7aa0*/  @!P0 SYNCS.PHASECHK.TRANS64 P0, [R0+URZ], R3 ;  /* 0x00000003000085a7 */ /* 0x000f2400080010ff */
[----:B----4-:R-:W-:Y:S05]  /*7ab0*/  @!P0 BRA `(.L_x_140) ;  /* 0xfffffffc00f08947 */ /* 0x010fea000383ffff */
[----:B------:R-:W-:Y:S05]  /*7ac0*/  BRA `(.L_x_141) ;  /* 0xffffffbc00d07947 */ /* 0x000fea000383ffff */
.L_x_63:
[----:B------:R-:W-:-:S07]  /*7ad0*/  MOV R0, UR6 ;  /* 0x0000000600007c02 */ /* 0x000fce0008000f00 */
.L_x_142:
[----:B-1----:R1:W2:Y:S02]  /*7ae0*/  SYNCS.PHASECHK.TRANS64.TRYWAIT P0, [R0+URZ], R3 ;  /* 0x00000003000075a7 */ /* 0x0022a400080011ff */
[----:B--2---:R-:W-:Y:S05]  /*7af0*/  @!P0 NANOSLEEP.SYNCS 0x989680 ;  /* 0x009896800000895d */ /* 0x004fea0003900000 */
[----:B------:R-:W2:Y:S02]  /*7b00*/  @!P0 SYNCS.PHASECHK.TRANS64 P0, [R0+URZ], R3 ;  /* 0x00000003000085a7 */ /* 0x000ea400080010ff */
[----:B--2---:R-:W-:Y:S05]  /*7b10*/  @!P0 BRA `(.L_x_142) ;  /* 0xfffffffc00f08947 */ /* 0x004fea000383ffff */
[----:B------:R-:W-:Y:S05]  /*7b20*/  BRA `(.L_x_143) ;  /* 0xffffffbc00dc7947 */ /* 0x000fea000383ffff */
.L_x_64:
[----:B------:R-:W-:-:S07]  /*7b30*/  MOV R0, UR6 ;  /* 0x0000000600007c02 */ /* 0x000fce0008000f00 */
.L_x_144:
[----:B-1----:R1:W2:Y:S02]  /*7b40*/  SYNCS.PHASECHK.TRANS64.TRYWAIT P0, [R0+URZ], R3 ;  /* 0x00000003000075a7 */ /* 0x0022a400080011ff */
[----:B--2---:R-:W-:Y:S05]  /*7b50*/  @!P0 NANOSLEEP.SYNCS 0x989680 ;  /* 0x009896800000895d */ /* 0x004fea0003900000 */
[----:B------:R-:W2:Y:S02]  /*7b60*/  @!P0 SYNCS.PHASECHK.TRANS64 P0, [R0+URZ], R3 ;  /* 0x00000003000085a7 */ /* 0x000ea400080010ff */
[----:B--2---:R-:W-:Y:S05]  /*7b70*/  @!P0 BRA `(.L_x_144) ;  /* 0xfffffffc00f08947 */ /* 0x004fea000383ffff */
[----:B------:R-:W-:Y:S05]  /*7b80*/  BRA `(.L_x_145) ;  /* 0xffffffbc00e87947 */ /* 0x000fea000383ffff */
.L_x_65:
[----:B------:R-:W-:-:S07]  /*7b90*/  MOV R0, UR7 ;  /* 0x0000000700007c02 */ /* 0x000fce0008000f00 */
.L_x_146:
[----:B-1----:R1:W2:Y:S02]  /*7ba0*/  SYNCS.PHASECHK.TRANS64.TRYWAIT P0, [R0+URZ], R3 ;  /* 0x00000003000075a7 */ /* 0x0022a400080011ff */
[----:B--2---:R-:W-:Y:S05]  /*7bb0*/  @!P0 NANOSLEEP.SYNCS 0x989680 ;  /* 0x009896800000895d */ /* 0x004fea0003900000 */
[----:B------:R-:W2:Y:S02]  /*7bc0*/  @!P0 SYNCS.PHASECHK.TRANS64 P0, [R0+URZ], R3 ;  /* 0x00000003000085a7 */ /* 0x000ea400080010ff */
[----:B--2---:R-:W-:Y:S05]  /*7bd0*/  @!P0 BRA `(.L_x_146) ;  /* 0xfffffffc00f08947 */ /* 0x004fea000383ffff */
[----:B------:R-:W-:Y:S05]  /*7be0*/  BRA `(.L_x_147) ;  /* 0xffffffbc00f47947 */ /* 0x000fea000383ffff */
.L_x_70:
[----:B--2---:R2:W3:Y:S02]  /*7bf0*/  SYNCS.PHASECHK.TRANS64.TRYWAIT P0, [R0+URZ+0xa0], R3 ;  /* 0x0000a003000075a7 */ /* 0x0044e400080011ff */
[----:B---3--:R-:W-:Y:S05]  /*7c00*/  @!P0 NANOSLEEP.SYNCS 0x989680 ;  /* 0x009896800000895d */ /* 0x008fea0003900000 */
[----:B------:R-:W3:Y:S02]  /*7c10*/  @!P0 SYNCS.PHASECHK.TRANS64 P0, [R0+URZ+0xa0], R3 ;  /* 0x0000a003000085a7 */ /* 0x000ee400080010ff */
[----:B---3--:R-:W-:Y:S05]  /*7c20*/  @!P0 BRA `(.L_x_70) ;  /* 0xfffffffc00f08947 */ /* 0x008fea000383ffff */
[----:B------:R-:W-:Y:S05]  /*7c30*/  BRA `(.L_x_148) ;  /* 0xffffffc000f07947 */ /* 0x000fea000383ffff */
.L_x_73:
[----:B------:R-:W-:Y:S07]  /*7c40*/  MOV R0, UR7 ;  /* 0x0000000700007c02 */ /* 0x000fee0008000f00 */
.L_x_149:
[----:B--2---:R2:W3:Y:S02]  /*7c50*/  SYNCS.PHASECHK.TRANS64.TRYWAIT P0, [R0+URZ+0x98], R3 ;  /* 0x00009803000075a7 */ /* 0x0044e400080011ff */
[----:B---3--:R-:W-:Y:S05]  /*7c60*/  @!P0 NANOSLEEP.SYNCS 0x989680 ;  /* 0x009896800000895d */ /* 0x008fea0003900000 */
[----:B------:R-:W3:Y:S02]  /*7c70*/  @!P0 SYNCS.PHASECHK.TRANS64 P0, [R0+URZ+0x98], R3 ;  /* 0x00009803000085a7 */ /* 0x000ee400080010ff */
[----:B---3--:R-:W-:Y:S05]  /*7c80*/  @!P0 BRA `(.L_x_149) ;  /* 0xfffffffc00f08947 */ /* 0x008fea000383ffff */
[----:B------:R-:W-:Y:S05]  /*7c90*/  BRA `(.L_x_72) ;  /* 0xffffffc400d07947 */ /* 0x000fea000383ffff */
.L_x_76:
[----:B------:R-:W-:Y:S07]  /*7ca0*/  MOV R0, UR15 ;  /* 0x0000000f00007c02 */ /* 0x000fee0008000f00 */
.L_x_150:
[----:B-1----:R1:W2:Y:S02]  /*7cb0*/  SYNCS.PHASECHK.TRANS64.TRYWAIT P0, [R0+URZ+0x78], R3 ;  /* 0x00007803000075a7 */ /* 0x0022a400080011ff */
[----:B--2---:R-:W-:Y:S05]  /*7cc0*/  @!P0 NANOSLEEP.SYNCS 0x989680 ;  /* 0x009896800000895d */ /* 0x004fea0003900000 */
[----:B------:R-:W2:Y:S02]  /*7cd0*/  @!P0 SYNCS.PHASECHK.TRANS64 P0, [R0+URZ+0x78], R3 ;  /* 0x00007803000085a7 */ /* 0x000ea400080010ff */
[----:B--2---:R-:W-:Y:S05]  /*7ce0*/  @!P0 BRA `(.L_x_150) ;  /* 0xfffffffc00f08947 */ /* 0x004fea000383ffff */
[----:B------:R-:W-:Y:S05]  /*7cf0*/  BRA `(.L_x_151) ;  /* 0xffffffc800487947 */ /* 0x000fea000383ffff */
.L_x_77:
[----:B------:R-:W-:Y:S07]  /*7d00*/  MOV R3, UR13 ;  /* 0x0000000d00037c02 */ /* 0x000fee0008000f00 */
.L_x_152:
[----:B-1----:R1:W2:Y:S02]  /*7d10*/  SYNCS.PHASECHK.TRANS64.TRYWAIT P0, [R3+URZ+0x78], R12 ;  /* 0x0000780c030075a7 */ /* 0x0022a400080011ff */
[----:B--2---:R-:W-:Y:S05]  /*7d20*/  @!P0 NANOSLEEP.SYNCS 0x989680 ;  /* 0x009896800000895d */ /* 0x004fea0003900000 */
[----:B------:R-:W2:Y:S02]  /*7d30*/  @!P0 SYNCS.PHASECHK.TRANS64 P0, [R3+URZ+0x78], R12 ;  /* 0x0000780c030085a7 */ /* 0x000ea400080010ff */
[----:B--2---:R-:W-:Y:S05]  /*7d40*/  @!P0 BRA `(.L_x_152) ;  /* 0xfffffffc00f08947 */ /* 0x004fea000383ffff */
[----:B------:R-:W-:Y:S05]  /*7d50*/  BRA `(.L_x_153) ;  /* 0xffffffc800e87947 */ /* 0x000fea000383ffff */
.L_x_79:
[----:B------:R-:W-:-:S07]  /*7d60*/  MOV R0, UR4 ;  /* 0x0000000400007c02 */ /* 0x000fce0008000f00 */
.L_x_154:
[----:B-1----:R1:W3:Y:S02]  /*7d70*/  SYNCS.PHASECHK.TRANS64.TRYWAIT P0, [R0+URZ], R3 ;  /* 0x00000003000075a7 */ /* 0x0022e400080011ff */
[----:B---3--:R-:W-:Y:S05]  /*7d80*/  @!P0 NANOSLEEP.SYNCS 0x989680 ;  /* 0x009896800000895d */ /* 0x008fea0003900000 */
[----:B------:R-:W3:Y:S02]  /*7d90*/  @!P0 SYNCS.PHASECHK.TRANS64 P0, [R0+URZ], R3 ;  /* 0x00000003000085a7 */ /* 0x000ee400080010ff */
[----:B---3--:R-:W-:Y:S05]  /*7da0*/  @!P0 BRA `(.L_x_154) ;  /* 0xfffffffc00f08947 */ /* 0x008fea000383ffff */
[----:B------:R-:W-:Y:S05]  /*7db0*/  BRA `(.L_x_155) ;  /* 0xffffffcc00747947 */ /* 0x000fea000383ffff */
.L_x_80:
[----:B------:R-:W-:-:S07]  /*7dc0*/  MOV R0, UR4 ;  /* 0x0000000400007c02 */ /* 0x000fce0008000f00 */
.L_x_156:
[----:B-1----:R1:W3:Y:S02]  /*7dd0*/  SYNCS.PHASECHK.TRANS64.TRYWAIT P0, [R0+URZ], R3 ;  /* 0x00000003000075a7 */ /* 0x0022e400080011ff */
[----:B---3--:R-:W-:Y:S05]  /*7de0*/  @!P0 NANOSLEEP.SYNCS 0x989680 ;  /* 0x009896800000895d */ /* 0x008fea0003900000 */
[----:B------:R-:W3:Y:S02]  /*7df0*/  @!P0 SYNCS.PHASECHK.TRANS64 P0, [R0+URZ], R3 ;  /* 0x00000003000085a7 */ /* 0x000ee400080010ff */
[----:B---3--:R-:W-:Y:S05]  /*7e00*/  @!P0 BRA `(.L_x_156) ;  /* 0xfffffffc00f08947 */ /* 0x008fea000383ffff */
[----:B------:R-:W-:Y:S05]  /*7e10*/  BRA `(.L_x_157) ;  /* 0xffffffcc00807947 */ /* 0x000fea000383ffff */
.L_x_82:
[----:B--2---:R2:W4:Y:S02]  /*7e20*/  SYNCS.PHASECHK.TRANS64.TRYWAIT P0, [R0+URZ+0xa0], R3 ;  /* 0x0000a003000075a7 */ /* 0x00452400080011ff */
[----:B----4-:R-:W-:Y:S05]  /*7e30*/  @!P0 NANOSLEEP.SYNCS 0x989680 ;  /* 0x009896800000895d */ /* 0x010fea0003900000 */
[----:B------:R-:W4:Y:S02]  /*7e40*/  @!P0 SYNCS.PHASECHK.TRANS64 P0, [R0+URZ+0xa0], R3 ;  /* 0x0000a003000085a7 */ /* 0x000f2400080010ff */
[----:B----4-:R-:W-:Y:S05]  /*7e50*/  @!P0 BRA `(.L_x_82) ;  /* 0xfffffffc00f08947 */ /* 0x010fea000383ffff */
[----:B------:R-:W-:Y:S05]  /*7e60*/  BRA `(.L_x_158) ;  /* 0xffffffd000747947 */ /* 0x000fea000383ffff */
.L_x_92:
[----:B-1----:R1:W3:Y:S02]  /*7e70*/  SYNCS.PHASECHK.TRANS64.TRYWAIT P1, [R0+URZ+0x60], R5 ;  /* 0x00006005000075a7 */ /* 0x0022e400080211ff */
[----:B---3--:R-:W-:Y:S05]  /*7e80*/  @!P1 NANOSLEEP.SYNCS 0x989680 ;  /* 0x009896800000995d */ /* 0x008fea0003900000 */
[----:B------:R-:W3:Y:S02]  /*7e90*/  @!P1 SYNCS.PHASECHK.TRANS64 P1, [R0+URZ+0x60], R5 ;  /* 0x00006005000095a7 */ /* 0x000ee400080210ff */
[----:B---3--:R-:W-:Y:S05]  /*7ea0*/  @!P1 BRA `(.L_x_92) ;  /* 0xfffffffc00f09947 */ /* 0x008fea000383ffff */
[----:B------:R-:W-:Y:S05]  /*7eb0*/  BRA `(.L_x_91) ;  /* 0xffffffdc00847947 */ /* 0x000fea000383ffff */
.L_x_94:
[----:B---3--:R3:W4:Y:S02]  /*7ec0*/  SYNCS.PHASECHK.TRANS64.TRYWAIT P0, [R84+URZ+0xc0], R7 ;  /* 0x0000c007540075a7 */ /* 0x00872400080011ff */
[----:B----4-:R-:W-:Y:S05]  /*7ed0*/  @!P0 NANOSLEEP.SYNCS 0x989680 ;  /* 0x009896800000895d */ /* 0x010fea0003900000 */
[----:B------:R-:W4:Y:S02]  /*7ee0*/  @!P0 SYNCS.PHASECHK.TRANS64 P0, [R84+URZ+0xc0], R7 ;  /* 0x0000c007540085a7 */ /* 0x000f2400080010ff */
[----:B----4-:R-:W-:Y:S05]  /*7ef0*/  @!P0 BRA `(.L_x_94) ;  /* 0xfffffffc00f08947 */ /* 0x010fea000383ffff */
[----:B------:R-:W-:Y:S05]  /*7f00*/  BRA `(.L_x_93) ;  /* 0xffffffdc00fc7947 */ /* 0x000fea000383ffff */
.L_x_105:
[----:B-1----:R1:W2:Y:S02]  /*7f10*/  SYNCS.PHASECHK.TRANS64.TRYWAIT P0, [R2+URZ+0x60], R5 ;  /* 0x00006005020075a7 */ /* 0x0022a400080011ff */
[----:B--2---:R-:W-:Y:S05]  /*7f20*/  @!P0 NANOSLEEP.SYNCS 0x989680 ;  /* 0x009896800000895d */ /* 0x004fea0003900000 */
[----:B------:R-:W2:Y:S02]  /*7f30*/  @!P0 SYNCS.PHASECHK.TRANS64 P0, [R2+URZ+0x60], R5 ;  /* 0x00006005020085a7 */ /* 0x000ea400080010ff */
[----:B--2---:R-:W-:Y:S05]  /*7f40*/  @!P0 BRA `(.L_x_105) ;  /* 0xfffffffc00f08947 */ /* 0x004fea000383ffff */
[----:B------:R-:W-:Y:S05]  /*7f50*/  BRA `(.L_x_104) ;  /* 0xffffffe800447947 */ /* 0x000fea000383ffff */
        .weak           $__internal_0_$__cuda_sm10x_tcgen05_guardrail_trap_col_being_dealloced_not_returned_by_alloc
        .type           $__internal_0_$__cuda_sm10x_tcgen05_guardrail_trap_col_being_dealloced_not_returned_by_alloc,@function
        .size           $__internal_0_$__cuda_sm10x_tcgen05_guardrail_trap_col_being_dealloced_not_returned_by_alloc,($__internal_1_$__cuda_sm10x_tcgen05_guardrail_trap_phase_invalid_during_alloc - $__internal_0_$__cuda_sm10x_tcgen05_guardrail_trap_col_being_dealloced_not_returned_by_alloc)
$__internal_0_$__cuda_sm10x_tcgen05_guardrail_trap_col_being_dealloced_not_returned_by_alloc:
[----:B------:R-:W-:Y:S05]  /*7f60*/  BPT.TRAP 0x1 ;  /* 0x000000040000795c */ /* 0x000fea0000300000 */
[----:B------:R-:W-:-:S04]  /*7f70*/  HFMA2 R3, -RZ, RZ, 0, 0 ;  /* 0x00000000ff037431 */ /* 0x000fc800000001ff */
[----:B------:R-:W-:Y:S05]  /*7f80*/  RET.REL.NODEC R2 `(_ZN7cutlass13device_kernelINS_4gemm6kernel13GemmUniversalIN4cute5tupleIJiiiiEEENS1_10collective13CollectiveMmaINS1_35MainloopSm100TmaUmmaWarpSpecializedILi6ELi2ELi4ENS5_IJNS4_1CILi1EEESB_SB_EEEEENS5_IJNSA_ILi64EEESE_SE_EEENS_10tfloat32_tENS5_IJlSB_lEEESG_SH_NS4_8TiledMMAINS4_8MMA_AtomIJNS4_17SM100_MMA_TF32_SSISG_SG_fLi64ELi64ELNS4_4UMMA5MajorE0ELSM_0ELNSL_7ScaleInE0ELSN_0EEEEEENS4_6LayoutISC_NS5_IJNSA_ILi0EEESR_SR_EEEEENS5_IJNS4_10UnderscoreESU_SU_EEEEENS4_13SM90_TMA_LOADENS4_14ComposedLayoutINS4_7SwizzleILi3ELi4ELi3EEENS4_18smem_ptr_flag_bitsILi32EEENSQ_INS5_IJNSA_ILi8EEENSA_ILi32EEEEEENS5_IJS14_SB_EEEEEEEvNS4_8identityESX_S18_vS19_EENS_8epilogue10collective18CollectiveEpilogueINS1B_23Sm100TmaWarpSpecializedILi3ELi2ELi16ELb1ELb0EEEJSF_NS5_IJNSQ_ISE_SB_EENSQ_IS14_SB_EEEEESG_SH_SG_SH_NS1B_6fusion15FusionCallbacksIS1F_NS1J_17LinearCombinationISG_fSG_fLNS_15FloatRoundStyleE2EEESF_S1I_JEEENS4_5SM1004TMEM4LOAD26SM100_TMEM_LOAD_16dp128b8xESX_S18_NS4_17SM75_U32x4_LDSM_NENS4_14SM90_TMA_STOREES18_NS4_17SM90_U32x4_STSM_NENS4_39AutoVectorizingCopyWithAssumedAlignmentILi128EEEEEEvvEEEEvNT_6ParamsE) ;  /* 0xffffff80021c7950 */ /* 0x000fea0003c3ffff */
        .weak           $__internal_1_$__cuda_sm10x_tcgen05_guardrail_trap_phase_invalid_during_alloc
        .type           $__internal_1_$__cuda_sm10x_tcgen05_guardrail_trap_phase_invalid_during_alloc,@function
        .size           $__internal_1_$__cuda_sm10x_tcgen05_guardrail_trap_phase_invalid_during_alloc,($__internal_2_$__cuda_sm10x_tcgen05_guardrail_trap_unallocated_columns_being_dealloced - $__internal_1_$__cuda_sm10x_tcgen05_guardrail_trap_phase_invalid_during_alloc)
$__internal_1_$__cuda_sm10x_tcgen05_guardrail_trap_phase_invalid_during_alloc:
[----:B------:R-:W-:Y:S05]  /*7f90*/  BPT.TRAP 0x1 ;  /* 0x000000040000795c */ /* 0x000fea0000300000 */
[----:B------:R-:W-:-:S04]  /*7fa0*/  MOV R3, 0x0 ;  /* 0x0000000000037802 */ /* 0x000fc80000000f00 */
[----:B------:R-:W-:Y:S05]  /*7fb0*/  RET.REL.NODEC R2 `(_ZN7cutlass13device_kernelINS_4gemm6kernel13GemmUniversalIN4cute5tupleIJiiiiEEENS1_10collective13CollectiveMmaINS1_35MainloopSm100TmaUmmaWarpSpecializedILi6ELi2ELi4ENS5_IJNS4_1CILi1EEESB_SB_EEEEENS5_IJNSA_ILi64EEESE_SE_EEENS_10tfloat32_tENS5_IJlSB_lEEESG_SH_NS4_8TiledMMAINS4_8MMA_AtomIJNS4_17SM100_MMA_TF32_SSISG_SG_fLi64ELi64ELNS4_4UMMA5MajorE0ELSM_0ELNSL_7ScaleInE0ELSN_0EEEEEENS4_6LayoutISC_NS5_IJNSA_ILi0EEESR_SR_EEEEENS5_IJNS4_10UnderscoreESU_SU_EEEEENS4_13SM90_TMA_LOADENS4_14ComposedLayoutINS4_7SwizzleILi3ELi4ELi3EEENS4_18smem_ptr_flag_bitsILi32EEENSQ_INS5_IJNSA_ILi8EEENSA_ILi32EEEEEENS5_IJS14_SB_EEEEEEEvNS4_8identityESX_S18_vS19_EENS_8epilogue10collective18CollectiveEpilogueINS1B_23Sm100TmaWarpSpecializedILi3ELi2ELi16ELb1ELb0EEEJSF_NS5_IJNSQ_ISE_SB_EENSQ_IS14_SB_EEEEESG_SH_SG_SH_NS1B_6fusion15FusionCallbacksIS1F_NS1J_17LinearCombinationISG_fSG_fLNS_15FloatRoundStyleE2EEESF_S1I_JEEENS4_5SM1004TMEM4LOAD26SM100_TMEM_LOAD_16dp128b8xESX_S18_NS4_17SM75_U32x4_LDSM_NENS4_14SM90_TMA_STOREES18_NS4_17SM90_U32x4_STSM_NENS4_39AutoVectorizingCopyWithAssumedAlignmentILi128EEEEEEvvEEEEvNT_6ParamsE) ;  /* 0xffffff8002107950 */ /* 0x000fea0003c3ffff */
        .weak           $__internal_2_$__cuda_sm10x_tcgen05_guardrail_trap_unallocated_columns_being_dealloced
        .type           $__internal_2_$__cuda_sm10x_tcgen05_guardrail_trap_unallocated_columns_being_dealloced,@function
        .size           $__internal_2_$__cuda_sm10x_tcgen05_guardrail_trap_unallocated_columns_being_dealloced,(.L_x_160 - $__internal_2_$__cuda_sm10x_tcgen05_guardrail_trap_unallocated_columns_being_dealloced)
$__internal_2_$__cuda_sm10x_tcgen05_guardrail_trap_unallocated_columns_being_dealloced:
[----:B------:R-:W-:Y:S05]  /*7fc0*/  BPT.TRAP 0x1 ;  /* 0x000000040000795c */ /* 0x000fea0000300000 */
[----:B------:R-:W-:-:S04]  /*7fd0*/  HFMA2 R3, -RZ, RZ, 0, 0 ;  /* 0x00000000ff037431 */ /* 0x000fc800000001ff */
[----:B------:R-:W-:Y:S05]  /*7fe0*/  RET.REL.NODEC R2 `(_ZN7cutlass13device_kernelINS_4gemm6kernel13GemmUniversalIN4cute5tupleIJiiiiEEENS1_10collective13CollectiveMmaINS1_35MainloopSm100TmaUmmaWarpSpecializedILi6ELi2ELi4ENS5_IJNS4_1CILi1EEESB_SB_EEEEENS5_IJNSA_ILi64EEESE_SE_EEENS_10tfloat32_tENS5_IJlSB_lEEESG_SH_NS4_8TiledMMAINS4_8MMA_AtomIJNS4_17SM100_MMA_TF32_SSISG_SG_fLi64ELi64ELNS4_4UMMA5MajorE0ELSM_0ELNSL_7ScaleInE0ELSN_0EEEEEENS4_6LayoutISC_NS5_IJNSA_ILi0EEESR_SR_EEEEENS5_IJNS4_10UnderscoreESU_SU_EEEEENS4_13SM90_TMA_LOADENS4_14ComposedLayoutINS4_7SwizzleILi3ELi4ELi3EEENS4_18smem_ptr_flag_bitsILi32EEENSQ_INS5_IJNSA_ILi8EEENSA_ILi32EEEEEENS5_IJS14_SB_EEEEEEEvNS4_8identityESX_S18_vS19_EENS_8epilogue10collective18CollectiveEpilogueINS1B_23Sm100TmaWarpSpecializedILi3ELi2ELi16ELb1ELb0EEEJSF_NS5_IJNSQ_ISE_SB_EENSQ_IS14_SB_EEEEESG_SH_SG_SH_NS1B_6fusion15FusionCallbacksIS1F_NS1J_17LinearCombinationISG_fSG_fLNS_15FloatRoundStyleE2EEESF_S1I_JEEENS4_5SM1004TMEM4LOAD26SM100_TMEM_LOAD_16dp128b8xESX_S18_NS4_17SM75_U32x4_LDSM_NENS4_14SM90_TMA_STOREES18_NS4_17SM90_U32x4_STSM_NENS4_39AutoVectorizingCopyWithAssumedAlignmentILi128EEEEEEvvEEEEvNT_6ParamsE) ;  /* 0xffffff8002047950 */ /* 0x000fea0003c3ffff */
.L_x_159:
[----:B------:R-:W-:-:S00]  /*7ff0*/  BRA `(.L_x_159) ;  /* 0xfffffffc00fc7947 */ /* 0x000fc0000383ffff */
[----:B------:R-:W-:-:S00]  /*8000*/  NOP ;  /* 0x0000000000007918 */ /* 0x000fc00000000000 */
[----:B------:R-:W-:-:S00]  /*8010*/  NOP ;  /* 0x0000000000007918 */ /* 0x000fc00000000000 */
[----:B------:R-:W-:-:S00]  /*8020*/  NOP ;  /* 0x0000000000007918 */ /* 0x000fc00000000000 */
[----:B------:R-:W-:-:S00]  /*8030*/  NOP ;  /* 0x0000000000007918 */ /* 0x000fc00000000000 */
[----:B------:R-:W-:-:S00]  /*8040*/  NOP ;  /* 0x0000000000007918 */ /* 0x000fc00000000000 */
[----:B------:R-:W-:-:S00]  /*8050*/  NOP ;  /* 0x0000000000007918 */ /* 0x000fc00000000000 */
[----:B------:R-:W-:-:S00]  /*8060*/  NOP ;  /* 0x0000000000007918 */ /* 0x000fc00000000000 */
[----:B------:R-:W-:-:S00]  /*8070*/  NOP ;  /* 0x0000000000007918 */ /* 0x000fc00000000000 */
.L_x_160:


//--------------------- .nv.global.init           --------------------------
	.section	.nv.global.init,"aw",@progbits
.nv.global.init:
	.type		$str$27,@object
	.size		$str$27,($str$28 - $str$27)
$str$27:
        /*0000*/ 	.byte	0x28, 0x61, 0x64, 0x64, 0x72, 0x65, 0x73, 0x73, 0x20, 0x26, 0x20, 0x6d, 0x61, 0x73, 0x6b, 0x29
        /*0010*/ 	.byte	0x20, 0x3d, 0x3d, 0x20, 0x30, 0x00
	.type		$str$28,@object
	.size		$str$28,($str$26 - $str$28)
$str$28:
        /*0016*/ 	.byte	0x2f, 0x74, 0x6d, 0x70, 0x2f, 0x63, 0x75, 0x74, 0x6c, 0x61, 0x73, 0x73, 0x5f, 0x73, 0x77, 0x65
        /*0026*/ 	.byte	0x65, 0x70, 0x5f, 0x73, 0x72, 0x63, 0x2f, 0x69, 0x6e, 0x63, 0x6c, 0x75, 0x64, 0x65, 0x2f, 0x63
        /*0036*/ 	.byte	0x75, 0x74, 0x65, 0x2f, 0x70, 0x6f, 0x69, 0x6e, 0x74, 0x65, 0x72, 0x5f, 0x66, 0x6c, 0x61, 0x67
        /*0046*/ 	.byte	0x67, 0x65, 0x64, 0x2e, 0x68, 0x70, 0x70, 0x00
	.type		$str$26,@object
	.size		$str$26,($str$25 - $str$26)
$str$26:
        /*004e*/ 	.byte	0x2f, 0x74, 0x6d, 0x70, 0x2f, 0x63, 0x75, 0x74, 0x6c, 0x61, 0x73, 0x73, 0x5f, 0x73, 0x77, 0x65
        /*005e*/ 	.byte	0x65, 0x70, 0x5f, 0x73, 0x72, 0x63, 0x2f, 0x69, 0x6e, 0x63, 0x6c, 0x75, 0x64, 0x65, 0x2f, 0x63
        /*006e*/ 	.byte	0x75, 0x74, 0x65, 0x2f, 0x61, 0x74, 0x6f, 0x6d, 0x2f, 0x63, 0x6f, 0x70, 0x79, 0x5f, 0x74, 0x72
        /*007e*/ 	.byte	0x61, 0x69, 0x74, 0x73, 0x5f, 0x73, 0x6d, 0x31, 0x30, 0x30, 0x2e, 0x68, 0x70, 0x70, 0x00
	.type		$str$25,@object
	.size		$str$25,(__unnamed_1 - $str$25)
$str$25:
        /*008d*/ 	.byte	0x28, 0x28, 0x75, 0x69, 0x6e, 0x74, 0x33, 0x32, 0x5f, 0x74, 0x28, 0x74, 0x68, 0x72, 0x65, 0x61
        /*009d*/ 	.byte	0x64, 0x49, 0x64, 0x78, 0x2e, 0x78, 0x29, 0x20, 0x2f, 0x20, 0x33, 0x32, 0x29, 0x20, 0x25, 0x20
        /*00ad*/ 	.byte	0x34, 0x29, 0x20, 0x3d, 0x3d, 0x20, 0x28, 0x28, 0x28, 0x74, 0x6d, 0x65, 0x6d, 0x5f, 0x61, 0x64
        /*00bd*/ 	.byte	0x64, 0x72, 0x20, 0x3e, 0x3e, 0x20, 0x31, 0x36, 0x29, 0x20, 0x2f, 0x20, 0x33, 0x32, 0x29, 0x20
        /*00cd*/ 	.byte	0x25, 0x20, 0x34, 0x29, 0x00
	.type		__unnamed_1,@object
	.size		__unnamed_1,(__unnamed_2 - __unnamed_1)
__unnamed_1:
        /*00d2*/ 	.byte	0x61, 0x75, 0x74, 0x6f, 0x20, 0x63, 0x75, 0x74, 0x65, 0x3a, 0x3a, 0x61, 0x73, 0x5f, 0x70, 0x6f
        /* <DEDUP_REMOVED lines=24> */
        /*0262*/ 	.byte	0x30, 0x34, 0x38, 0x3e, 0x3e, 0x3e, 0x3e, 0x5d, 0x00
	.type		__unnamed_2,@object
	.size		__unnamed_2,(.L_2 - __unnamed_2)
__unnamed_2:
        /* <DEDUP_REMOVED lines=45> */
        /*053b*/ 	.byte	0x3e, 0x3e, 0x3e, 0x5d, 0x00
.L_2:


//--------------------- .nv.shared._ZN7cutlass13device_kernelINS_4gemm6kernel13GemmUniversalIN4cute5tupleIJiiiiEEENS1_10collective13CollectiveMmaINS1_35MainloopSm100TmaUmmaWarpSpecializedILi6ELi2ELi4ENS5_IJNS4_1CILi1EEESB_SB_EEEEENS5_IJNSA_ILi64EEESE_SE_EEENS_10tfloat32_tENS5_IJlSB_lEEESG_SH_NS4_8TiledMMAINS4_8MMA_AtomIJNS4_17SM100_MMA_TF32_SSISG_SG_fLi64ELi64ELNS4_4UMMA5MajorE0ELSM_0ELNSL_7ScaleInE0ELSN_0EEEEEENS4_6LayoutISC_NS5_IJNSA_ILi0EEESR_SR_EEEEENS5_IJNS4_10UnderscoreESU_SU_EEEEENS4_13SM90_TMA_LOADENS4_14ComposedLayoutINS4_7SwizzleILi3ELi4ELi3EEENS4_18smem_ptr_flag_bitsILi32EEENSQ_INS5_IJNSA_ILi8EEENSA_ILi32EEEEEENS5_IJS14_SB_EEEEEEEvNS4_8identityESX_S18_vS19_EENS_8epilogue10collective18CollectiveEpilogueINS1B_23Sm100TmaWarpSpecializedILi3ELi2ELi16ELb1ELb0EEEJSF_NS5_IJNSQ_ISE_SB_EENSQ_IS14_SB_EEEEESG_SH_SG_SH_NS1B_6fusion15FusionCallbacksIS1F_NS1J_17LinearCombinationISG_fSG_fLNS_15FloatRoundStyleE2EEESF_S1I_JEEENS4_5SM1004TMEM4LOAD26SM100_TMEM_LOAD_16dp128b8xESX_S18_NS4_17SM75_U32x4_LDSM_NENS4_14SM90_TMA_STOREES18_NS4_17SM90_U32x4_STSM_NENS4_39AutoVectorizingCopyWithAssumedAlignmentILi128EEEEEEvvEEEEvNT_6ParamsE --------------------------
	.section	.nv.shared._ZN7cutlass13device_kernelINS_4gemm6kernel13GemmUniversalIN4cute5tupleIJiiiiEEENS1_10collective13CollectiveMmaINS1_35MainloopSm100TmaUmmaWarpSpecializedILi6ELi2ELi4ENS5_IJNS4_1CILi1EEESB_SB_EEEEENS5_IJNSA_ILi64EEESE_SE_EEENS_10tfloat32_tENS5_IJlSB_lEEESG_SH_NS4_8TiledMMAINS4_8MMA_AtomIJNS4_17SM100_MMA_TF32_SSISG_SG_fLi64ELi64ELNS4_4UMMA5MajorE0ELSM_0ELNSL_7ScaleInE0ELSN_0EEEEEENS4_6LayoutISC_NS5_IJNSA_ILi0EEESR_SR_EEEEENS5_IJNS4_10UnderscoreESU_SU_EEEEENS4_13SM90_TMA_LOADENS4_14ComposedLayoutINS4_7SwizzleILi3ELi4ELi3EEENS4_18smem_ptr_flag_bitsILi32EEENSQ_INS5_IJNSA_ILi8EEENSA_ILi32EEEEEENS5_IJS14_SB_EEEEEEEvNS4_8identityESX_S18_vS19_EENS_8epilogue10collective18CollectiveEpilogueINS1B_23Sm100TmaWarpSpecializedILi3ELi2ELi16ELb1ELb0EEEJSF_NS5_IJNSQ_ISE_SB_EENSQ_IS14_SB_EEEEESG_SH_SG_SH_NS1B_6fusion15FusionCallbacksIS1F_NS1J_17LinearCombinationISG_fSG_fLNS_15FloatRoundStyleE2EEESF_S1I_JEEENS4_5SM1004TMEM4LOAD26SM100_TMEM_LOAD_16dp128b8xESX_S18_NS4_17SM75_U32x4_LDSM_NENS4_14SM90_TMA_STOREES18_NS4_17SM90_U32x4_STSM_NENS4_39AutoVectorizingCopyWithAssumedAlignmentILi128EEEEEEvvEEEEvNT_6ParamsE,"aw",@nobits
	.sectionflags	@""
	.align	16
	.zero		1024


//--------------------- .nv.shared.reserved.0     --------------------------
	.section	.nv.shared.reserved.0,"aw",@nobits
	.weak		__nv_reservedSMEM_offset_0_alias
	.size		__nv_reservedSMEM_offset_0_alias, 0, 64
	.other		__nv_reservedSMEM_offset_0_alias,@"STO_CUDA_RESERVED_SHARED STV_DEFAULT"
__nv_reservedSMEM_offset_0_alias:
	.zero		0
.nv.shared.reserved.0:
	.zero		64
	.weak		__nv_reservedSMEM_tcgen05_partition
	.type		__nv_reservedSMEM_tcgen05_partition,@object
	.size		__nv_reservedSMEM_tcgen05_partition,(.L_0 - __nv_reservedSMEM_tcgen05_partition)
__nv_reservedSMEM_tcgen05_partition:
	.zero		32
.L_0:


//--------------------- .nv.global                --------------------------
	.section	.nv.global,"aw",@nobits
.nv.global:
	.type		_ZN40_INTERNAL_306ed67e_4_k_cu_ca9963de_332754cute1_E,@object
	.size		_ZN40_INTERNAL_306ed67e_4_k_cu_ca9963de_332754cute1_E,(_ZN40_INTERNAL_306ed67e_4_k_cu_ca9963de_332754cuda3std3__45__cpo6cbeginE - _ZN40_INTERNAL_306ed67e_4_k_cu_ca9963de_332754cute1_E)
_ZN40_INTERNAL_306ed67e_4_k_cu_ca9963de_332754cute1_E:
	.zero		1
	.type		_ZN40_INTERNAL_306ed67e_4_k_cu_ca9963de_332754cuda3std3__45__cpo6cbeginE,@object
	.size		_ZN40_INTERNAL_306ed67e_4_k_cu_ca9963de_332754cuda3std3__45__cpo6cbeginE,(_ZN40_INTERNAL_306ed67e_4_k_cu_ca9963de_332754cuda3std3__48in_placeE - _ZN40_INTERNAL_306ed67e_4_k_cu_ca9963de_332754cuda3std3__45__cpo6cbeginE)
_ZN40_INTERNAL_306ed67e_4_k_cu_ca9963de_332754cuda3std3__45__cpo6cbeginE:
	.zero		1
	.type		_ZN40_INTERNAL_306ed67e_4_k_cu_ca9963de_332754cuda3std3__48in_placeE,@object
	.size		_ZN40_INTERNAL_306ed67e_4_k_cu_ca9963de_332754cuda3std3__48in_placeE,(_ZN40_INTERNAL_306ed67e_4_k_cu_ca9963de_332754cuda3std6ranges3__45__cpo9iter_moveE - _ZN40_INTERNAL_306ed67e_4_k_cu_ca9963de_332754cuda3std3__48in_placeE)
_ZN40_INTERNAL_306ed67e_4_k_cu_ca9963de_332754cuda3std3__48in_placeE:
	.zero		1
	.type		_ZN40_INTERNAL_306ed67e_4_k_cu_ca9963de_332754cuda3std6ranges3__45__cpo9iter_moveE,@object
	.size		_ZN40_INTERNAL_306ed67e_4_k_cu_ca9963de_332754cuda3std6ranges3__45__cpo9iter_moveE,(_ZN40_INTERNAL_306ed67e_4_k_cu_ca9963de_332754cuda3std3__45__cpo5beginE - _ZN40_INTERNAL_306ed67e_4_k_cu_ca9963de_332754cuda3std6ranges3__45__cpo9iter_moveE)
_ZN40_INTERNAL_306ed67e_4_k_cu_ca9963de_332754cuda3std6ranges3__45__cpo9iter_moveE:
	.zero		1
	.type		_ZN40_INTERNAL_306ed67e_4_k_cu_ca9963de_332754cuda3std3__45__cpo5beginE,@object
	.size		_ZN40_INTERNAL_306ed67e_4_k_cu_ca9963de_332754cuda3std3__45__cpo5beginE,(_ZN40_INTERNAL_306ed67e_4_k_cu_ca9963de_332754cuda3std3__442_GLOBAL__N__306ed67e_4_k_cu_ca9963de_332756ignoreE - _ZN40_INTERNAL_306ed67e_4_k_cu_ca9963de_332754cuda3std3__45__cpo5beginE)
_ZN40_INTERNAL_306ed67e_4_k_cu_ca9963de_332754cuda3std3__45__cpo5beginE:
	.zero		1
	.type		_ZN40_INTERNAL_306ed67e_4_k_cu_ca9963de_332754cuda3std3__442_GLOBAL__N__306ed67e_4_k_cu_ca9963de_332756ignoreE,@object
	.size		_ZN40_INTERNAL_306ed67e_4_k_cu_ca9963de_332754cuda3std3__442_GLOBAL__N__306ed67e_4_k_cu_ca9963de_332756ignoreE,(_ZN40_INTERNAL_306ed67e_4_k_cu_ca9963de_332754cute7productE - _ZN40_INTERNAL_306ed67e_4_k_cu_ca9963de_332754cuda3std3__442_GLOBAL__N__306ed67e_4_k_cu_ca9963de_332756ignoreE)
_ZN40_INTERNAL_306ed67e_4_k_cu_ca9963de_332754cuda3std3__442_GLOBAL__N__306ed67e_4_k_cu_ca9963de_332756ignoreE:
	.zero		1
	.type		_ZN40_INTERNAL_306ed67e_4_k_cu_ca9963de_332754cute7productE,@object
	.size		_ZN40_INTERNAL_306ed67e_4_k_cu_ca9963de_332754cute7productE,(_ZN40_INTERNAL_306ed67e_4_k_cu_ca9963de_332754cuda3std3__45__cpo3endE - _ZN40_INTERNAL_306ed67e_4_k_cu_ca9963de_332754cute7productE)
_ZN40_INTERNAL_306ed67e_4_k_cu_ca9963de_332754cute7productE:
	.zero		1
	.type		_ZN40_INTERNAL_306ed67e_4_k_cu_ca9963de_332754cuda3std3__45__cpo3endE,@object
	.size		_ZN40_INTERNAL_306ed67e_4_k_cu_ca9963de_332754cuda3std3__45__cpo3endE,(_ZN40_INTERNAL_306ed67e_4_k_cu_ca9963de_332754cuda3std3__419piecewise_constructE - _ZN40_INTERNAL_306ed67e_4_k_cu_ca9963de_332754cuda3std3__45__cpo3endE)
_ZN40_INTERNAL_306ed67e_4_k_cu_ca9963de_332754cuda3std3__45__cpo3endE:
	.zero		1
	.type		_ZN40_INTERNAL_306ed67e_4_k_cu_ca9963de_332754cuda3std3__419piecewise_constructE,@object
	.size		_ZN40_INTERNAL_306ed67e_4_k_cu_ca9963de_332754cuda3std3__419piecewise_constructE,(_ZN40_INTERNAL_306ed67e_4_k_cu_ca9963de_332754cuda3std3__45__cpo4cendE - _ZN40_INTERNAL_306ed67e_4_k_cu_ca9963de_332754cuda3std3__419piecewise_constructE)
_ZN40_INTERNAL_306ed67e_4_k_cu_ca9963de_332754cuda3std3__419piecewise_constructE:
	.zero		1
	.type		_ZN40_INTERNAL_306ed67e_4_k_cu_ca9963de_332754cuda3std3__45__cpo4cendE,@object
	.size		_ZN40_INTERNAL_306ed67e_4_k_cu_ca9963de_332754cuda3std3__45__cpo4cendE,(_ZN40_INTERNAL_306ed67e_4_k_cu_ca9963de_332754cuda3std6ranges3__45__cpo4swapE - _ZN40_INTERNAL_306ed67e_4_k_cu_ca9963de_332754cuda3std3__45__cpo4cendE)
_ZN40_INTERNAL_306ed67e_4_k_cu_ca9963de_332754cuda3std3__45__cpo4cendE:
	.zero		1
	.type		_ZN40_INTERNAL_306ed67e_4_k_cu_ca9963de_332754cuda3std6ranges3__45__cpo4swapE,@object
	.size		_ZN40_INTERNAL_306ed67e_4_k_cu_ca9963de_332754cuda3std6ranges3__45__cpo4swapE,(.L_10 - _ZN40_INTERNAL_306ed67e_4_k_cu_ca9963de_332754cuda3std6ranges3__45__cpo4swapE)
_ZN40_INTERNAL_306ed67e_4_k_cu_ca9963de_332754cuda3std6ranges3__45__cpo4swapE:
	.zero		1
.L_10:


//--------------------- .nv.constant0._ZN7cutlass13device_kernelINS_4gemm6kernel13GemmUniversalIN4cute5tupleIJiiiiEEENS1_10collective13CollectiveMmaINS1_35MainloopSm100TmaUmmaWarpSpecializedILi6ELi2ELi4ENS5_IJNS4_1CILi1EEESB_SB_EEEEENS5_IJNSA_ILi64EEESE_SE_EEENS_10tfloat32_tENS5_IJlSB_lEEESG_SH_NS4_8TiledMMAINS4_8MMA_AtomIJNS4_17SM100_MMA_TF32_SSISG_SG_fLi64ELi64ELNS4_4UMMA5MajorE0ELSM_0ELNSL_7ScaleInE0ELSN_0EEEEEENS4_6LayoutISC_NS5_IJNSA_ILi0EEESR_SR_EEEEENS5_IJNS4_10UnderscoreESU_SU_EEEEENS4_13SM90_TMA_LOADENS4_14ComposedLayoutINS4_7SwizzleILi3ELi4ELi3EEENS4_18smem_ptr_flag_bitsILi32EEENSQ_INS5_IJNSA_ILi8EEENSA_ILi32EEEEEENS5_IJS14_SB_EEEEEEEvNS4_8identityESX_S18_vS19_EENS_8epilogue10collective18CollectiveEpilogueINS1B_23Sm100TmaWarpSpecializedILi3ELi2ELi16ELb1ELb0EEEJSF_NS5_IJNSQ_ISE_SB_EENSQ_IS14_SB_EEEEESG_SH_SG_SH_NS1B_6fusion15FusionCallbacksIS1F_NS1J_17LinearCombinationISG_fSG_fLNS_15FloatRoundStyleE2EEESF_S1I_JEEENS4_5SM1004TMEM4LOAD26SM100_TMEM_LOAD_16dp128b8xESX_S18_NS4_17SM75_U32x4_LDSM_NENS4_14SM90_TMA_STOREES18_NS4_17SM90_U32x4_STSM_NENS4_39AutoVectorizingCopyWithAssumedAlignmentILi128EEEEEEvvEEEEvNT_6ParamsE --------------------------
	.section	.nv.constant0._ZN7cutlass13device_kernelINS_4gemm6kernel13GemmUniversalIN4cute5tupleIJiiiiEEENS1_10collective13CollectiveMmaINS1_35MainloopSm100TmaUmmaWarpSpecializedILi6ELi2ELi4ENS5_IJNS4_1CILi1EEESB_SB_EEEEENS5_IJNSA_ILi64EEESE_SE_EEENS_10tfloat32_tENS5_IJlSB_lEEESG_SH_NS4_8TiledMMAINS4_8MMA_AtomIJNS4_17SM100_MMA_TF32_SSISG_SG_fLi64ELi64ELNS4_4UMMA5MajorE0ELSM_0ELNSL_7ScaleInE0ELSN_0EEEEEENS4_6LayoutISC_NS5_IJNSA_ILi0EEESR_SR_EEEEENS5_IJNS4_10UnderscoreESU_SU_EEEEENS4_13SM90_TMA_LOADENS4_14ComposedLayoutINS4_7SwizzleILi3ELi4ELi3EEENS4_18smem_ptr_flag_bitsILi32EEENSQ_INS5_IJNSA_ILi8EEENSA_ILi32EEEEEENS5_IJS14_SB_EEEEEEEvNS4_8identityESX_S18_vS19_EENS_8epilogue10collective18CollectiveEpilogueINS1B_23Sm100TmaWarpSpecializedILi3ELi2ELi16ELb1ELb0EEEJSF_NS5_IJNSQ_ISE_SB_EENSQ_IS14_SB_EEEEESG_SH_SG_SH_NS1B_6fusion15FusionCallbacksIS1F_NS1J_17LinearCombinationISG_fSG_fLNS_15FloatRoundStyleE2EEESF_S1I_JEEENS4_5SM1004TMEM4LOAD26SM100_TMEM_LOAD_16dp128b8xESX_S18_NS4_17SM75_U32x4_LDSM_NENS4_14SM90_TMA_STOREES18_NS4_17SM90_U32x4_STSM_NENS4_39AutoVectorizingCopyWithAssumedAlignmentILi128EEEEEEvvEEEEvNT_6ParamsE,"a",@progbits
	.sectionflags	@""
	.align	4
.nv.constant0._ZN7cutlass13device_kernelINS_4gemm6kernel13GemmUniversalIN4cute5tupleIJiiiiEEENS1_10collective13CollectiveMmaINS1_35MainloopSm100TmaUmmaWarpSpecializedILi6ELi2ELi4ENS5_IJNS4_1CILi1EEESB_SB_EEEEENS5_IJNSA_ILi64EEESE_SE_EEENS_10tfloat32_tENS5_IJlSB_lEEESG_SH_NS4_8TiledMMAINS4_8MMA_AtomIJNS4_17SM100_MMA_TF32_SSISG_SG_fLi64ELi64ELNS4_4UMMA5MajorE0ELSM_0ELNSL_7ScaleInE0ELSN_0EEEEEENS4_6LayoutISC_NS5_IJNSA_ILi0EEESR_SR_EEEEENS5_IJNS4_10UnderscoreESU_SU_EEEEENS4_13SM90_TMA_LOADENS4_14ComposedLayoutINS4_7SwizzleILi3ELi4ELi3EEENS4_18smem_ptr_flag_bitsILi32EEENSQ_INS5_IJNSA_ILi8EEENSA_ILi32EEEEEENS5_IJS14_SB_EEEEEEEvNS4_8identityESX_S18_vS19_EENS_8epilogue10collective18CollectiveEpilogueINS1B_23Sm100TmaWarpSpecializedILi3ELi2ELi16ELb1ELb0EEEJSF_NS5_IJNSQ_ISE_SB_EENSQ_IS14_SB_EEEEESG_SH_SG_SH_NS1B_6fusion15FusionCallbacksIS1F_NS1J_17LinearCombinationISG_fSG_fLNS_15FloatRoundStyleE2EEESF_S1I_JEEENS4_5SM1004TMEM4LOAD26SM100_TMEM_LOAD_16dp128b8xESX_S18_NS4_17SM75_U32x4_LDSM_NENS4_14SM90_TMA_STOREES18_NS4_17SM90_U32x4_STSM_NENS4_39AutoVectorizingCopyWithAssumedAlignmentILi128EEEEEEvvEEEEvNT_6ParamsE:
	.zero		2944


//--------------------- SYMBOLS --------------------------

	.type		.nv.reservedSmem.offset0,@object
	.size		.nv.reservedSmem.offset0,0x4
	.type		.nv.reservedSmem.cap,@object
	.size		.nv.reservedSmem.cap,0x4
	.type		__assertfail,@function
